//
// Generated by NVIDIA NVVM Compiler
//
// Compiler Build ID: CL-36424714
// Cuda compilation tools, release 13.0, V13.0.88
// Based on NVVM 20.0.0
//

.version 9.0
.target sm_100
.address_size 64

	// .globl	_Z8KnapsackiPiS_iS_
.extern .func  (.param .b64 func_retval0) malloc
(
	.param .b64 malloc_param_0
)
;
.extern .func free
(
	.param .b64 free_param_0
)
;

.visible .entry _Z8KnapsackiPiS_iS_(
	.param .u32 _Z8KnapsackiPiS_iS__param_0,
	.param .u64 .ptr .align 1 _Z8KnapsackiPiS_iS__param_1,
	.param .u64 .ptr .align 1 _Z8KnapsackiPiS_iS__param_2,
	.param .u32 _Z8KnapsackiPiS_iS__param_3,
	.param .u64 .ptr .align 1 _Z8KnapsackiPiS_iS__param_4
)
{
	.reg .pred 	%p<35>;
	.reg .b32 	%r<121>;
	.reg .b64 	%rd<226>;

	ld.param.u32 	%r37, [_Z8KnapsackiPiS_iS__param_0];
	ld.param.u64 	%rd9, [_Z8KnapsackiPiS_iS__param_1];
	ld.param.u64 	%rd10, [_Z8KnapsackiPiS_iS__param_2];
	ld.param.u32 	%r38, [_Z8KnapsackiPiS_iS__param_3];
	add.s32 	%r1, %r38, 1;
	mul.wide.s32 	%rd12, %r1, 8;
	{ // callseq 0, 0
	.param .b64 param0;
	st.param.b64 	[param0], %rd12;
	.param .b64 retval0;
	call.uni (retval0), 
	malloc, 
	(
	param0
	);
	ld.param.b64 	%rd13, [retval0];
	} // callseq 0
	setp.lt.s32 	%p1, %r38, 0;
	@%p1 bra 	$L__BB0_12;
	mul.wide.s32 	%rd14, %r37, 4;
	add.s64 	%rd2, %rd14, 4;
	and.b32  	%r2, %r1, 7;
	setp.lt.u32 	%p2, %r38, 7;
	mov.b32 	%r110, 0;
	@%p2 bra 	$L__BB0_4;
	and.b32  	%r110, %r1, -8;
	mov.b32 	%r113, 0;
$L__BB0_3:
	.pragma "nounroll";
	{ // callseq 1, 0
	.param .b64 param0;
	st.param.b64 	[param0], %rd2;
	.param .b64 retval0;
	call.uni (retval0), 
	malloc, 
	(
	param0
	);
	ld.param.b64 	%rd15, [retval0];
	} // callseq 1
	mul.wide.u32 	%rd17, %r113, 8;
	add.s64 	%rd18, %rd13, %rd17;
	st.u64 	[%rd18], %rd15;
	{ // callseq 2, 0
	.param .b64 param0;
	st.param.b64 	[param0], %rd2;
	.param .b64 retval0;
	call.uni (retval0), 
	malloc, 
	(
	param0
	);
	ld.param.b64 	%rd19, [retval0];
	} // callseq 2
	st.u64 	[%rd18+8], %rd19;
	{ // callseq 3, 0
	.param .b64 param0;
	st.param.b64 	[param0], %rd2;
	.param .b64 retval0;
	call.uni (retval0), 
	malloc, 
	(
	param0
	);
	ld.param.b64 	%rd21, [retval0];
	} // callseq 3
	st.u64 	[%rd18+16], %rd21;
	{ // callseq 4, 0
	.param .b64 param0;
	st.param.b64 	[param0], %rd2;
	.param .b64 retval0;
	call.uni (retval0), 
	malloc, 
	(
	param0
	);
	ld.param.b64 	%rd23, [retval0];
	} // callseq 4
	st.u64 	[%rd18+24], %rd23;
	{ // callseq 5, 0
	.param .b64 param0;
	st.param.b64 	[param0], %rd2;
	.param .b64 retval0;
	call.uni (retval0), 
	malloc, 
	(
	param0
	);
	ld.param.b64 	%rd25, [retval0];
	} // callseq 5
	st.u64 	[%rd18+32], %rd25;
	{ // callseq 6, 0
	.param .b64 param0;
	st.param.b64 	[param0], %rd2;
	.param .b64 retval0;
	call.uni (retval0), 
	malloc, 
	(
	param0
	);
	ld.param.b64 	%rd27, [retval0];
	} // callseq 6
	st.u64 	[%rd18+40], %rd27;
	{ // callseq 7, 0
	.param .b64 param0;
	st.param.b64 	[param0], %rd2;
	.param .b64 retval0;
	call.uni (retval0), 
	malloc, 
	(
	param0
	);
	ld.param.b64 	%rd29, [retval0];
	} // callseq 7
	st.u64 	[%rd18+48], %rd29;
	{ // callseq 8, 0
	.param .b64 param0;
	st.param.b64 	[param0], %rd2;
	.param .b64 retval0;
	call.uni (retval0), 
	malloc, 
	(
	param0
	);
	ld.param.b64 	%rd31, [retval0];
	} // callseq 8
	st.u64 	[%rd18+56], %rd31;
	add.s32 	%r113, %r113, 8;
	setp.eq.s32 	%p3, %r113, %r110;
	@%p3 bra 	$L__BB0_4;
	bra.uni 	$L__BB0_3;
$L__BB0_4:
	setp.eq.s32 	%p4, %r2, 0;
	@%p4 bra 	$L__BB0_12;
	setp.lt.u32 	%p5, %r2, 4;
	@%p5 bra 	$L__BB0_7;
	{ // callseq 9, 0
	.param .b64 param0;
	st.param.b64 	[param0], %rd2;
	.param .b64 retval0;
	call.uni (retval0), 
	malloc, 
	(
	param0
	);
	ld.param.b64 	%rd33, [retval0];
	} // callseq 9
	mul.wide.u32 	%rd35, %r110, 8;
	add.s64 	%rd36, %rd13, %rd35;
	st.u64 	[%rd36], %rd33;
	{ // callseq 10, 0
	.param .b64 param0;
	st.param.b64 	[param0], %rd2;
	.param .b64 retval0;
	call.uni (retval0), 
	malloc, 
	(
	param0
	);
	ld.param.b64 	%rd37, [retval0];
	} // callseq 10
	st.u64 	[%rd36+8], %rd37;
	{ // callseq 11, 0
	.param .b64 param0;
	st.param.b64 	[param0], %rd2;
	.param .b64 retval0;
	call.uni (retval0), 
	malloc, 
	(
	param0
	);
	ld.param.b64 	%rd39, [retval0];
	} // callseq 11
	st.u64 	[%rd36+16], %rd39;
	{ // callseq 12, 0
	.param .b64 param0;
	st.param.b64 	[param0], %rd2;
	.param .b64 retval0;
	call.uni (retval0), 
	malloc, 
	(
	param0
	);
	ld.param.b64 	%rd41, [retval0];
	} // callseq 12
	st.u64 	[%rd36+24], %rd41;
	add.s32 	%r110, %r110, 4;
$L__BB0_7:
	and.b32  	%r41, %r1, 3;
	setp.eq.s32 	%p6, %r41, 0;
	@%p6 bra 	$L__BB0_12;
	setp.eq.s32 	%p7, %r41, 1;
	@%p7 bra 	$L__BB0_10;
	{ // callseq 13, 0
	.param .b64 param0;
	st.param.b64 	[param0], %rd2;
	.param .b64 retval0;
	call.uni (retval0), 
	malloc, 
	(
	param0
	);
	ld.param.b64 	%rd43, [retval0];
	} // callseq 13
	mul.wide.u32 	%rd45, %r110, 8;
	add.s64 	%rd46, %rd13, %rd45;
	st.u64 	[%rd46], %rd43;
	{ // callseq 14, 0
	.param .b64 param0;
	st.param.b64 	[param0], %rd2;
	.param .b64 retval0;
	call.uni (retval0), 
	malloc, 
	(
	param0
	);
	ld.param.b64 	%rd47, [retval0];
	} // callseq 14
	st.u64 	[%rd46+8], %rd47;
	add.s32 	%r110, %r110, 2;
$L__BB0_10:
	and.b32  	%r42, %r38, 1;
	setp.eq.b32 	%p8, %r42, 1;
	@%p8 bra 	$L__BB0_12;
	{ // callseq 15, 0
	.param .b64 param0;
	st.param.b64 	[param0], %rd2;
	.param .b64 retval0;
	call.uni (retval0), 
	malloc, 
	(
	param0
	);
	ld.param.b64 	%rd49, [retval0];
	} // callseq 15
	mul.wide.u32 	%rd51, %r110, 8;
	add.s64 	%rd52, %rd13, %rd51;
	st.u64 	[%rd52], %rd49;
$L__BB0_12:
	or.b32  	%r43, %r38, %r37;
	setp.lt.s32 	%p9, %r43, 0;
	@%p9 bra 	$L__BB0_60;
	add.s32 	%r45, %r37, 1;
	and.b32  	%r9, %r45, 15;
	and.b32  	%r10, %r45, 7;
	and.b32  	%r11, %r45, 3;
	and.b32  	%r12, %r45, -4;
	and.b32  	%r13, %r45, -16;
	cvta.to.global.u64 	%rd3, %rd9;
	cvta.to.global.u64 	%rd4, %rd10;
	mov.b32 	%r114, 0;
$L__BB0_14:
	mov.u32 	%r16, %r114;
	setp.ne.s32 	%p10, %r16, 0;
	mul.wide.u32 	%rd53, %r16, 8;
	add.s64 	%rd5, %rd13, %rd53;
	@%p10 bra 	$L__BB0_28;
	setp.lt.u32 	%p25, %r37, 15;
	mov.b32 	%r117, 0;
	@%p25 bra 	$L__BB0_18;
	mov.b32 	%r115, 0;
$L__BB0_17:
	.pragma "nounroll";
	ld.u64 	%rd151, [%rd5];
	mul.wide.u32 	%rd152, %r115, 4;
	add.s64 	%rd153, %rd151, %rd152;
	mov.b32 	%r101, 0;
	st.u32 	[%rd153], %r101;
	ld.u64 	%rd154, [%rd5];
	add.s64 	%rd155, %rd154, %rd152;
	st.u32 	[%rd155+4], %r101;
	ld.u64 	%rd156, [%rd5];
	add.s64 	%rd157, %rd156, %rd152;
	st.u32 	[%rd157+8], %r101;
	ld.u64 	%rd158, [%rd5];
	add.s64 	%rd159, %rd158, %rd152;
	st.u32 	[%rd159+12], %r101;
	ld.u64 	%rd160, [%rd5];
	add.s64 	%rd161, %rd160, %rd152;
	st.u32 	[%rd161+16], %r101;
	ld.u64 	%rd162, [%rd5];
	add.s64 	%rd163, %rd162, %rd152;
	st.u32 	[%rd163+20], %r101;
	ld.u64 	%rd164, [%rd5];
	add.s64 	%rd165, %rd164, %rd152;
	st.u32 	[%rd165+24], %r101;
	ld.u64 	%rd166, [%rd5];
	add.s64 	%rd167, %rd166, %rd152;
	st.u32 	[%rd167+28], %r101;
	ld.u64 	%rd168, [%rd5];
	add.s64 	%rd169, %rd168, %rd152;
	st.u32 	[%rd169+32], %r101;
	ld.u64 	%rd170, [%rd5];
	add.s64 	%rd171, %rd170, %rd152;
	st.u32 	[%rd171+36], %r101;
	ld.u64 	%rd172, [%rd5];
	add.s64 	%rd173, %rd172, %rd152;
	st.u32 	[%rd173+40], %r101;
	ld.u64 	%rd174, [%rd5];
	add.s64 	%rd175, %rd174, %rd152;
	st.u32 	[%rd175+44], %r101;
	ld.u64 	%rd176, [%rd5];
	add.s64 	%rd177, %rd176, %rd152;
	st.u32 	[%rd177+48], %r101;
	ld.u64 	%rd178, [%rd5];
	add.s64 	%rd179, %rd178, %rd152;
	st.u32 	[%rd179+52], %r101;
	ld.u64 	%rd180, [%rd5];
	add.s64 	%rd181, %rd180, %rd152;
	st.u32 	[%rd181+56], %r101;
	ld.u64 	%rd182, [%rd5];
	add.s64 	%rd183, %rd182, %rd152;
	st.u32 	[%rd183+60], %r101;
	add.s32 	%r115, %r115, 16;
	setp.ne.s32 	%p26, %r115, %r13;
	mov.u32 	%r117, %r13;
	@%p26 bra 	$L__BB0_17;
$L__BB0_18:
	setp.eq.s32 	%p27, %r9, 0;
	@%p27 bra 	$L__BB0_59;
	add.s32 	%r102, %r9, -1;
	setp.lt.u32 	%p28, %r102, 7;
	@%p28 bra 	$L__BB0_21;
	ld.u64 	%rd184, [%rd5];
	mul.wide.u32 	%rd185, %r117, 4;
	add.s64 	%rd186, %rd184, %rd185;
	mov.b32 	%r103, 0;
	st.u32 	[%rd186], %r103;
	ld.u64 	%rd187, [%rd5];
	add.s64 	%rd188, %rd187, %rd185;
	st.u32 	[%rd188+4], %r103;
	ld.u64 	%rd189, [%rd5];
	add.s64 	%rd190, %rd189, %rd185;
	st.u32 	[%rd190+8], %r103;
	ld.u64 	%rd191, [%rd5];
	add.s64 	%rd192, %rd191, %rd185;
	st.u32 	[%rd192+12], %r103;
	ld.u64 	%rd193, [%rd5];
	add.s64 	%rd194, %rd193, %rd185;
	st.u32 	[%rd194+16], %r103;
	ld.u64 	%rd195, [%rd5];
	add.s64 	%rd196, %rd195, %rd185;
	st.u32 	[%rd196+20], %r103;
	ld.u64 	%rd197, [%rd5];
	add.s64 	%rd198, %rd197, %rd185;
	st.u32 	[%rd198+24], %r103;
	ld.u64 	%rd199, [%rd5];
	add.s64 	%rd200, %rd199, %rd185;
	st.u32 	[%rd200+28], %r103;
	add.s32 	%r117, %r117, 8;
$L__BB0_21:
	setp.eq.s32 	%p29, %r10, 0;
	@%p29 bra 	$L__BB0_59;
	add.s32 	%r104, %r10, -1;
	setp.lt.u32 	%p30, %r104, 3;
	@%p30 bra 	$L__BB0_24;
	ld.u64 	%rd201, [%rd5];
	mul.wide.u32 	%rd202, %r117, 4;
	add.s64 	%rd203, %rd201, %rd202;
	mov.b32 	%r105, 0;
	st.u32 	[%rd203], %r105;
	ld.u64 	%rd204, [%rd5];
	add.s64 	%rd205, %rd204, %rd202;
	st.u32 	[%rd205+4], %r105;
	ld.u64 	%rd206, [%rd5];
	add.s64 	%rd207, %rd206, %rd202;
	st.u32 	[%rd207+8], %r105;
	ld.u64 	%rd208, [%rd5];
	add.s64 	%rd209, %rd208, %rd202;
	st.u32 	[%rd209+12], %r105;
	add.s32 	%r117, %r117, 4;
$L__BB0_24:
	setp.eq.s32 	%p31, %r11, 0;
	@%p31 bra 	$L__BB0_59;
	setp.eq.s32 	%p32, %r11, 1;
	ld.u64 	%rd210, [%rd5];
	mul.wide.u32 	%rd211, %r117, 4;
	add.s64 	%rd212, %rd210, %rd211;
	mov.b32 	%r106, 0;
	st.u32 	[%rd212], %r106;
	@%p32 bra 	$L__BB0_59;
	setp.eq.s32 	%p33, %r11, 2;
	ld.u64 	%rd213, [%rd5];
	add.s64 	%rd215, %rd213, %rd211;
	mov.b32 	%r107, 0;
	st.u32 	[%rd215+4], %r107;
	@%p33 bra 	$L__BB0_59;
	ld.u64 	%rd216, [%rd5];
	add.s64 	%rd218, %rd216, %rd211;
	mov.b32 	%r108, 0;
	st.u32 	[%rd218+8], %r108;
	bra.uni 	$L__BB0_59;
$L__BB0_28:
	mul.wide.s32 	%rd54, %r16, 4;
	add.s64 	%rd6, %rd3, %rd54;
	add.s64 	%rd7, %rd4, %rd54;
	mul.wide.s32 	%rd55, %r16, 8;
	add.s64 	%rd8, %rd13, %rd55;
	setp.lt.u32 	%p11, %r37, 3;
	mov.b32 	%r120, 0;
	@%p11 bra 	$L__BB0_45;
	mov.b32 	%r119, 0;
$L__BB0_30:
	setp.ne.s32 	%p12, %r119, 0;
	@%p12 bra 	$L__BB0_32;
	ld.u64 	%rd68, [%rd5];
	mov.b32 	%r55, 0;
	st.u32 	[%rd68], %r55;
	bra.uni 	$L__BB0_35;
$L__BB0_32:
	ld.global.u32 	%r25, [%rd6+-4];
	setp.lt.s32 	%p13, %r119, %r25;
	@%p13 bra 	$L__BB0_34;
	ld.global.u32 	%r48, [%rd7+-4];
	ld.u64 	%rd56, [%rd8+-8];
	sub.s32 	%r49, %r119, %r25;
	mul.wide.s32 	%rd57, %r49, 4;
	add.s64 	%rd58, %rd56, %rd57;
	ld.u32 	%r50, [%rd58];
	add.s32 	%r51, %r50, %r48;
	mul.wide.u32 	%rd59, %r119, 4;
	add.s64 	%rd60, %rd56, %rd59;
	ld.u32 	%r52, [%rd60];
	max.s32 	%r53, %r51, %r52;
	ld.u64 	%rd61, [%rd5];
	add.s64 	%rd62, %rd61, %rd59;
	st.u32 	[%rd62], %r53;
	bra.uni 	$L__BB0_35;
$L__BB0_34:
	ld.u64 	%rd63, [%rd8+-8];
	mul.wide.u32 	%rd64, %r119, 4;
	add.s64 	%rd65, %rd63, %rd64;
	ld.u32 	%r54, [%rd65];
	ld.u64 	%rd66, [%rd5];
	add.s64 	%rd67, %rd66, %rd64;
	st.u32 	[%rd67], %r54;
$L__BB0_35:
	add.s32 	%r56, %r119, 1;
	ld.global.u32 	%r26, [%rd6+-4];
	setp.gt.s32 	%p14, %r26, %r56;
	@%p14 bra 	$L__BB0_37;
	ld.global.u32 	%r57, [%rd7+-4];
	ld.u64 	%rd69, [%rd8+-8];
	cvt.s64.s32 	%rd70, %r119;
	cvt.s64.s32 	%rd71, %r26;
	sub.s64 	%rd72, %rd70, %rd71;
	shl.b64 	%rd73, %rd72, 2;
	add.s64 	%rd74, %rd69, %rd73;
	ld.u32 	%r58, [%rd74+4];
	add.s32 	%r59, %r58, %r57;
	mul.wide.u32 	%rd75, %r119, 4;
	add.s64 	%rd76, %rd69, %rd75;
	ld.u32 	%r60, [%rd76+4];
	max.s32 	%r61, %r59, %r60;
	ld.u64 	%rd77, [%rd5];
	add.s64 	%rd78, %rd77, %rd75;
	st.u32 	[%rd78+4], %r61;
	bra.uni 	$L__BB0_38;
$L__BB0_37:
	ld.u64 	%rd79, [%rd8+-8];
	mul.wide.u32 	%rd80, %r119, 4;
	add.s64 	%rd81, %rd79, %rd80;
	ld.u32 	%r62, [%rd81+4];
	ld.u64 	%rd82, [%rd5];
	add.s64 	%rd83, %rd82, %rd80;
	st.u32 	[%rd83+4], %r62;
$L__BB0_38:
	add.s32 	%r63, %r119, 2;
	ld.global.u32 	%r27, [%rd6+-4];
	setp.gt.s32 	%p15, %r27, %r63;
	@%p15 bra 	$L__BB0_40;
	ld.global.u32 	%r64, [%rd7+-4];
	ld.u64 	%rd84, [%rd8+-8];
	cvt.s64.s32 	%rd85, %r119;
	cvt.s64.s32 	%rd86, %r27;
	sub.s64 	%rd87, %rd85, %rd86;
	shl.b64 	%rd88, %rd87, 2;
	add.s64 	%rd89, %rd84, %rd88;
	ld.u32 	%r65, [%rd89+8];
	add.s32 	%r66, %r65, %r64;
	mul.wide.u32 	%rd90, %r119, 4;
	add.s64 	%rd91, %rd84, %rd90;
	ld.u32 	%r67, [%rd91+8];
	max.s32 	%r68, %r66, %r67;
	ld.u64 	%rd92, [%rd5];
	add.s64 	%rd93, %rd92, %rd90;
	st.u32 	[%rd93+8], %r68;
	bra.uni 	$L__BB0_41;
$L__BB0_40:
	ld.u64 	%rd94, [%rd8+-8];
	mul.wide.u32 	%rd95, %r119, 4;
	add.s64 	%rd96, %rd94, %rd95;
	ld.u32 	%r69, [%rd96+8];
	ld.u64 	%rd97, [%rd5];
	add.s64 	%rd98, %rd97, %rd95;
	st.u32 	[%rd98+8], %r69;
$L__BB0_41:
	add.s32 	%r70, %r119, 3;
	ld.global.u32 	%r28, [%rd6+-4];
	setp.gt.s32 	%p16, %r28, %r70;
	@%p16 bra 	$L__BB0_43;
	ld.global.u32 	%r71, [%rd7+-4];
	ld.u64 	%rd99, [%rd8+-8];
	cvt.s64.s32 	%rd100, %r119;
	cvt.s64.s32 	%rd101, %r28;
	sub.s64 	%rd102, %rd100, %rd101;
	shl.b64 	%rd103, %rd102, 2;
	add.s64 	%rd104, %rd99, %rd103;
	ld.u32 	%r72, [%rd104+12];
	add.s32 	%r73, %r72, %r71;
	mul.wide.u32 	%rd105, %r119, 4;
	add.s64 	%rd106, %rd99, %rd105;
	ld.u32 	%r74, [%rd106+12];
	max.s32 	%r75, %r73, %r74;
	ld.u64 	%rd107, [%rd5];
	add.s64 	%rd108, %rd107, %rd105;
	st.u32 	[%rd108+12], %r75;
	bra.uni 	$L__BB0_44;
$L__BB0_43:
	ld.u64 	%rd109, [%rd8+-8];
	mul.wide.u32 	%rd110, %r119, 4;
	add.s64 	%rd111, %rd109, %rd110;
	ld.u32 	%r76, [%rd111+12];
	ld.u64 	%rd112, [%rd5];
	add.s64 	%rd113, %rd112, %rd110;
	st.u32 	[%rd113+12], %r76;
$L__BB0_44:
	add.s32 	%r119, %r119, 4;
	setp.ne.s32 	%p17, %r119, %r12;
	mov.u32 	%r120, %r12;
	@%p17 bra 	$L__BB0_30;
$L__BB0_45:
	setp.eq.s32 	%p18, %r11, 0;
	@%p18 bra 	$L__BB0_59;
	setp.eq.s32 	%p19, %r120, 0;
	@%p19 bra 	$L__BB0_50;
	ld.global.u32 	%r31, [%rd6+-4];
	setp.lt.s32 	%p20, %r120, %r31;
	@%p20 bra 	$L__BB0_49;
	ld.global.u32 	%r77, [%rd7+-4];
	ld.u64 	%rd114, [%rd8+-8];
	sub.s32 	%r78, %r120, %r31;
	mul.wide.s32 	%rd115, %r78, 4;
	add.s64 	%rd116, %rd114, %rd115;
	ld.u32 	%r79, [%rd116];
	add.s32 	%r80, %r79, %r77;
	mul.wide.u32 	%rd117, %r120, 4;
	add.s64 	%rd118, %rd114, %rd117;
	ld.u32 	%r81, [%rd118];
	max.s32 	%r82, %r80, %r81;
	ld.u64 	%rd119, [%rd5];
	add.s64 	%rd120, %rd119, %rd117;
	st.u32 	[%rd120], %r82;
	bra.uni 	$L__BB0_51;
$L__BB0_49:
	ld.u64 	%rd121, [%rd8+-8];
	mul.wide.u32 	%rd122, %r120, 4;
	add.s64 	%rd123, %rd121, %rd122;
	ld.u32 	%r83, [%rd123];
	ld.u64 	%rd124, [%rd5];
	add.s64 	%rd125, %rd124, %rd122;
	st.u32 	[%rd125], %r83;
	bra.uni 	$L__BB0_51;
$L__BB0_50:
	ld.u64 	%rd126, [%rd5];
	mov.b32 	%r84, 0;
	st.u32 	[%rd126], %r84;
$L__BB0_51:
	setp.eq.s32 	%p21, %r11, 1;
	add.s32 	%r32, %r120, 1;
	@%p21 bra 	$L__BB0_59;
	ld.global.u32 	%r33, [%rd6+-4];
	setp.lt.s32 	%p22, %r32, %r33;
	@%p22 bra 	$L__BB0_54;
	ld.global.u32 	%r85, [%rd7+-4];
	ld.u64 	%rd127, [%rd8+-8];
	sub.s32 	%r86, %r32, %r33;
	mul.wide.s32 	%rd128, %r86, 4;
	add.s64 	%rd129, %rd127, %rd128;
	ld.u32 	%r87, [%rd129];
	add.s32 	%r88, %r87, %r85;
	mul.wide.u32 	%rd130, %r120, 4;
	add.s64 	%rd131, %rd127, %rd130;
	ld.u32 	%r89, [%rd131+4];
	max.s32 	%r90, %r88, %r89;
	ld.u64 	%rd132, [%rd5];
	add.s64 	%rd133, %rd132, %rd130;
	st.u32 	[%rd133+4], %r90;
	bra.uni 	$L__BB0_55;
$L__BB0_54:
	ld.u64 	%rd134, [%rd8+-8];
	mul.wide.u32 	%rd135, %r120, 4;
	add.s64 	%rd136, %rd134, %rd135;
	ld.u32 	%r91, [%rd136+4];
	ld.u64 	%rd137, [%rd5];
	add.s64 	%rd138, %rd137, %rd135;
	st.u32 	[%rd138+4], %r91;
$L__BB0_55:
	setp.eq.s32 	%p23, %r11, 2;
	add.s32 	%r34, %r120, 2;
	@%p23 bra 	$L__BB0_59;
	ld.global.u32 	%r35, [%rd6+-4];
	setp.lt.s32 	%p24, %r34, %r35;
	@%p24 bra 	$L__BB0_58;
	ld.global.u32 	%r92, [%rd7+-4];
	ld.u64 	%rd139, [%rd8+-8];
	sub.s32 	%r93, %r34, %r35;
	mul.wide.s32 	%rd140, %r93, 4;
	add.s64 	%rd141, %rd139, %rd140;
	ld.u32 	%r94, [%rd141];
	add.s32 	%r95, %r94, %r92;
	mul.wide.u32 	%rd142, %r120, 4;
	add.s64 	%rd143, %rd139, %rd142;
	ld.u32 	%r96, [%rd143+8];
	max.s32 	%r97, %r95, %r96;
	ld.u64 	%rd144, [%rd5];
	add.s64 	%rd145, %rd144, %rd142;
	st.u32 	[%rd145+8], %r97;
	bra.uni 	$L__BB0_59;
$L__BB0_58:
	ld.u64 	%rd146, [%rd8+-8];
	mul.wide.u32 	%rd147, %r120, 4;
	add.s64 	%rd148, %rd146, %rd147;
	ld.u32 	%r98, [%rd148+8];
	ld.u64 	%rd149, [%rd5];
	add.s64 	%rd150, %rd149, %rd147;
	st.u32 	[%rd150+8], %r98;
$L__BB0_59:
	add.s32 	%r114, %r16, 1;
	setp.ne.s32 	%p34, %r16, %r38;
	@%p34 bra 	$L__BB0_14;
$L__BB0_60:
	ld.param.u64 	%rd225, [_Z8KnapsackiPiS_iS__param_4];
	cvta.to.global.u64 	%rd219, %rd225;
	mul.wide.s32 	%rd220, %r38, 8;
	add.s64 	%rd221, %rd13, %rd220;
	ld.u64 	%rd222, [%rd221];
	mul.wide.s32 	%rd223, %r37, 4;
	add.s64 	%rd224, %rd222, %rd223;
	ld.u32 	%r109, [%rd224];
	st.global.u32 	[%rd219], %r109;
	{ // callseq 16, 0
	.param .b64 param0;
	st.param.b64 	[param0], %rd13;
	call.uni 
	free, 
	(
	param0
	);
	} // callseq 16
	ret;

}


// ===== COMPILED SASS (sm_100) =====

	.target	sm_100

	.elftype	@"ET_EXEC"


//--------------------- .note.nv.tkinfo           --------------------------
	.section	.note.nv.tkinfo,"",@"SHT_NOTE"
	.sectionflags	@"SHF_NOTE_NV_TKINFO"
	.tkinfo
        /*0018*/ 	.word	0x00000002
        /*0030*/ 	.string	""
        /*0030*/ 	.string	"ptxas"
        /*0030*/ 	.string	"Cuda compilation tools, release 13.0, V13.0.88"
        /*0030*/ 	.string	"Build cuda_13.0.r13.0/compiler.36424714_0"
        /*0030*/ 	.string	"-arch sm_100 -m 64 "



//--------------------- .note.nv.cuinfo           --------------------------
	.section	.note.nv.cuinfo,"",@"SHT_NOTE"
	.sectionflags	@"SHF_NOTE_NV_CUINFO"
        /*0018*/ 	.short	0x0002
        /*001a*/ 	.short	0x0064
        /*001c*/ 	.short	0x0082
	.zero		2


//--------------------- .nv.info                  --------------------------
	.section	.nv.info,"",@"SHT_CUDA_INFO"
	.align	4


	//----- nvinfo : EIATTR_REGCOUNT
	.align		4
        /*0000*/ 	.byte	0x04, 0x2f
        /*0002*/ 	.short	(.L_1 - .L_0)
	.align		4
.L_0:
        /*0004*/ 	.word	index@(_Z8KnapsackiPiS_iS_)
        /*0008*/ 	.word	0x00000020


	//----- nvinfo : EIATTR_FRAME_SIZE
	.align		4
.L_1:
        /*000c*/ 	.byte	0x04, 0x11
        /*000e*/ 	.short	(.L_3 - .L_2)
	.align		4
.L_2:
        /*0010*/ 	.word	index@(_Z8KnapsackiPiS_iS_)
        /*0014*/ 	.word	0x00000000


	//----- nvinfo : EIATTR_MIN_STACK_SIZE
	.align		4
.L_3:
        /*0018*/ 	.byte	0x04, 0x12
        /*001a*/ 	.short	(.L_5 - .L_4)
	.align		4
.L_4:
        /*001c*/ 	.word	index@(_Z8KnapsackiPiS_iS_)
        /*0020*/ 	.word	0x00000000
.L_5:


//--------------------- .nv.compat                --------------------------
	.section	.nv.compat,"",@"SHT_CUDA_COMPAT_INFO"
	.align	4
        /*0000*/ 	.byte	0x02, 0x09, 0x00, 0x00, 0x02, 0x02, 0x01, 0x00, 0x02, 0x05, 0x05, 0x00, 0x03, 0x07, 0x01, 0x01
        /*0010*/ 	.byte	0x02, 0x03, 0x00, 0x00, 0x02, 0x06, 0x01, 0x00, 0x04, 0x0b, 0x08, 0x00, 0x09, 0x00, 0x00, 0x00
        /*0020*/ 	.byte	0x00, 0x00, 0x00, 0x00


//--------------------- .nv.info._Z8KnapsackiPiS_iS_ --------------------------
	.section	.nv.info._Z8KnapsackiPiS_iS_,"",@"SHT_CUDA_INFO"
	.sectionflags	@""
	.align	4


	//----- nvinfo : EIATTR_CUDA_API_VERSION
	.align		4
        /*0000*/ 	.byte	0x04, 0x37
        /*0002*/ 	.short	(.L_7 - .L_6)
.L_6:
        /*0004*/ 	.word	0x00000082


	//----- nvinfo : EIATTR_KPARAM_INFO
	.align		4
.L_7:
        /*0008*/ 	.byte	0x04, 0x17
        /*000a*/ 	.short	(.L_9 - .L_8)
.L_8:
        /*000c*/ 	.word	0x00000000
        /*0010*/ 	.short	0x0004
        /*0012*/ 	.short	0x0020
        /*0014*/ 	.byte	0x00, 0xf5, 0x21, 0x00


	//----- nvinfo : EIATTR_KPARAM_INFO
	.align		4
.L_9:
        /*0018*/ 	.byte	0x04, 0x17
        /*001a*/ 	.short	(.L_11 - .L_10)
.L_10:
        /*001c*/ 	.word	0x00000000
        /*0020*/ 	.short	0x0003
        /*0022*/ 	.short	0x0018
        /*0024*/ 	.byte	0x00, 0xf0, 0x11, 0x00


	//----- nvinfo : EIATTR_KPARAM_INFO
	.align		4
.L_11:
        /*0028*/ 	.byte	0x04, 0x17
        /*002a*/ 	.short	(.L_13 - .L_12)
.L_12:
        /*002c*/ 	.word	0x00000000
        /*0030*/ 	.short	0x0002
        /*0032*/ 	.short	0x0010
        /*0034*/ 	.byte	0x00, 0xf5, 0x21, 0x00


	//----- nvinfo : EIATTR_KPARAM_INFO
	.align		4
.L_13:
        /*0038*/ 	.byte	0x04, 0x17
        /*003a*/ 	.short	(.L_15 - .L_14)
.L_14:
        /*003c*/ 	.word	0x00000000
        /*0040*/ 	.short	0x0001
        /*0042*/ 	.short	0x0008
        /*0044*/ 	.byte	0x00, 0xf5, 0x21, 0x00


	//----- nvinfo : EIATTR_KPARAM_INFO
	.align		4
.L_15:
        /*0048*/ 	.byte	0x04, 0x17
        /*004a*/ 	.short	(.L_17 - .L_16)
.L_16:
        /*004c*/ 	.word	0x00000000
        /*0050*/ 	.short	0x0000
        /*0052*/ 	.short	0x0000
        /*0054*/ 	.byte	0x00, 0xf0, 0x11, 0x00


	//----- nvinfo : EIATTR_SPARSE_MMA_MASK
	.align		4
.L_17:
        /*0058*/ 	.byte	0x03, 0x50
        /*005a*/ 	.short	0x0000


	//----- nvinfo : EIATTR_MAXREG_COUNT
	.align		4
        /*005c*/ 	.byte	0x03, 0x1b
        /*005e*/ 	.short	0x00ff


	//----- nvinfo : EIATTR_EXTERNS
	.align		4
        /*0060*/ 	.byte	0x04, 0x0f
        /*0062*/ 	.short	(.L_19 - .L_18)


	//   ....[0]....
	.align		4
.L_18:
        /*0064*/ 	.word	index@(malloc)


	//   ....[1]....
	.align		4
        /*0068*/ 	.word	index@(free)


	//----- nvinfo : EIATTR_MERCURY_ISA_VERSION
	.align		4
.L_19:
        /*006c*/ 	.byte	0x03, 0x5f
        /*006e*/ 	.short	0x0101


	//----- nvinfo : EIATTR_VRC_CTA_INIT_COUNT
	.align		4
        /*0070*/ 	.byte	0x02, 0x4a
	.zero		1
	.zero		1


	//----- nvinfo : EIATTR_SYSCALL_OFFSETS
	.align		4
        /*0074*/ 	.byte	0x04, 0x46
        /*0076*/ 	.short	(.L_21 - .L_20)


	//   ....[0]....
.L_20:
        /*0078*/ 	.word	0x00000070


	//   ....[1]....
        /*007c*/ 	.word	0x000001e0


	//   ....[2]....
        /*0080*/ 	.word	0x00000290


	//   ....[3]....
        /*0084*/ 	.word	0x00000330


	//   ....[4]....
        /*0088*/ 	.word	0x000003d0


	//   ....[5]....
        /*008c*/ 	.word	0x00000470


	//   ....[6]....
        /*0090*/ 	.word	0x00000510


	//   ....[7]....
        /*0094*/ 	.word	0x000005b0


	//   ....[8]....
        /*0098*/ 	.word	0x00000650


	//   ....[9]....
        /*009c*/ 	.word	0x00000760


	//   ....[10]....
        /*00a0*/ 	.word	0x00000810


	//   ....[11]....
        /*00a4*/ 	.word	0x000008b0


	//   ....[12]....
        /*00a8*/ 	.word	0x00000950


	//   ....[13]....
        /*00ac*/ 	.word	0x00000a30


	//   ....[14]....
        /*00b0*/ 	.word	0x00000ae0


	//   ....[15]....
        /*00b4*/ 	.word	0x00000bc0


	//   ....[16]....
        /*00b8*/ 	.word	0x00002900


	//----- nvinfo : EIATTR_EXIT_INSTR_OFFSETS
	.align		4
.L_21:
        /*00bc*/ 	.byte	0x04, 0x1c
        /*00be*/ 	.short	(.L_23 - .L_22)


	//   ....[0]....
.L_22:
        /*00c0*/ 	.word	0x00002910


	//----- nvinfo : EIATTR_CRS_STACK_SIZE
	.align		4
.L_23:
        /*00c4*/ 	.byte	0x04, 0x1e
        /*00c6*/ 	.short	(.L_25 - .L_24)
.L_24:
        /*00c8*/ 	.word	0x00000000


	//----- nvinfo : EIATTR_CBANK_PARAM_SIZE
	.align		4
.L_25:
        /*00cc*/ 	.byte	0x03, 0x19
        /*00ce*/ 	.short	0x0028


	//----- nvinfo : EIATTR_PARAM_CBANK
	.align		4
        /*00d0*/ 	.byte	0x04, 0x0a
        /*00d2*/ 	.short	(.L_27 - .L_26)
	.align		4
.L_26:
        /*00d4*/ 	.word	index@(.nv.constant0._Z8KnapsackiPiS_iS_)
        /*00d8*/ 	.short	0x0380
        /*00da*/ 	.short	0x0028


	//----- nvinfo : EIATTR_SW_WAR
	.align		4
.L_27:
        /*00dc*/ 	.byte	0x04, 0x36
        /*00de*/ 	.short	(.L_29 - .L_28)
.L_28:
        /*00e0*/ 	.word	0x00000008
.L_29:


//--------------------- .nv.callgraph             --------------------------
	.section	.nv.callgraph,"",@"SHT_CUDA_CALLGRAPH"
	.align	4
	.sectionentsize	8
	.align		4
        /*0000*/ 	.word	0x00000000
	.align		4
        /*0004*/ 	.word	0xffffffff
	.align		4
        /*0008*/ 	.word	index@(_Z8KnapsackiPiS_iS_)
	.align		4
        /*000c*/ 	.word	index@(free)
	.align		4
        /*0010*/ 	.word	index@(_Z8KnapsackiPiS_iS_)
	.align		4
        /*0014*/ 	.word	index@(malloc)
	.align		4
        /*0018*/ 	.word	0x00000000
	.align		4
        /*001c*/ 	.word	0xfffffffe
	.align		4
        /*0020*/ 	.word	0x00000000
	.align		4
        /*0024*/ 	.word	0xfffffffd
	.align		4
        /*0028*/ 	.word	0x00000000
	.align		4
        /*002c*/ 	.word	0xfffffffc


//--------------------- .nv.constant4             --------------------------
	.section	.nv.constant4,"a",@progbits
	.align	8
	.align		8
.nv.constant4:
        /*0000*/ 	.dword	malloc
	.align		8
        /*0008*/ 	.dword	free


//--------------------- .text._Z8KnapsackiPiS_iS_ --------------------------
	.section	.text._Z8KnapsackiPiS_iS_,"ax",@progbits
	.align	128
        .global         _Z8KnapsackiPiS_iS_
        .type           _Z8KnapsackiPiS_iS_,@function
        .size           _Z8KnapsackiPiS_iS_,(.L_x_41 - _Z8KnapsackiPiS_iS_)
        .other          _Z8KnapsackiPiS_iS_,@"STO_CUDA_ENTRY STV_DEFAULT"
_Z8KnapsackiPiS_iS_:
.text._Z8KnapsackiPiS_iS_:
[----:B------:R-:W0:Y:S08]  /*0000*/  LDC R1, c[0x0][0x37c] ;  /* 0x0000df00ff017b82 */ /* 0x000e300000000800 */
[----:B------:R-:W1:Y:S01]  /*0010*/  LDC R25, c[0x0][0x398] ;  /* 0x0000e600ff197b82 */ /* 0x000e620000000800 */
[----:B------:R-:W-:-:S07]  /*0020*/  MOV R0, 0x0 ;  /* 0x0000000000007802 */ /* 0x000fce0000000f00 */
[----:B------:R2:W3:Y:S01]  /*0030*/  LDC.64 R2, c[0x4][R0] ;  /* 0x0100000000027b82 */ /* 0x0004e20000000a00 */
[----:B-1----:R-:W-:-:S04]  /*0040*/  VIADD R25, R25, 0x1 ;  /* 0x0000000119197836 */ /* 0x002fc80000000000 */
[----:B0-2---:R-:W-:-:S07]  /*0050*/  IMAD.WIDE R4, R25, 0x8, RZ ;  /* 0x0000000819047825 */ /* 0x005fce00078e02ff */
[----:B------:R-:W-:-:S07]  /*0060*/  LEPC R20, `(.L_x_0) ;  /* 0x000000001014794e */ /* 0x000fce0000000000 */
[----:B---3--:R-:W-:Y:S05]  /*0070*/  CALL.ABS.NOINC R2 ;  /* 0x0000000002007343 */ /* 0x008fea0003c00000 */
.L_x_0:
[----:B------:R-:W0:Y:S01]  /*0080*/  LDCU UR4, c[0x0][0x398] ;  /* 0x00007300ff0477ac */ /* 0x000e220008000800 */
[----:B------:R-:W1:Y:S01]  /*0090*/  LDC.64 R22, c[0x0][0x358] ;  /* 0x0000d600ff167b82 */ /* 0x000e620000000a00 */
[----:B------:R-:W-:Y:S02]  /*00a0*/  IMAD.MOV.U32 R18, RZ, RZ, R4 ;  /* 0x000000ffff127224 */ /* 0x000fe400078e0004 */
[----:B------:R-:W-:Y:S01]  /*00b0*/  IMAD.MOV.U32 R19, RZ, RZ, R5 ;  /* 0x000000ffff137224 */ /* 0x000fe200078e0005 */
[----:B0-----:R-:W-:-:S09]  /*00c0*/  UISETP.GE.AND UP0, UPT, UR4, URZ, UPT ;  /* 0x000000ff0400728c */ /* 0x001fd2000bf06270 */
[----:B------:R-:W-:Y:S05]  /*00d0*/  BRA.U !UP0, `(.L_x_1) ;  /* 0x0000000908cc7547 */ /* 0x000fea000b800000 */
[----:B------:R-:W0:Y:S01]  /*00e0*/  LDC R3, c[0x0][0x380] ;  /* 0x0000e000ff037b82 */ /* 0x000e220000000800 */
[----:B------:R-:W-:Y:S01]  /*00f0*/  UISETP.GE.U32.AND UP0, UPT, UR4, 0x7, UPT ;  /* 0x000000070400788c */ /* 0x000fe2000bf06070 */
[----:B------:R-:W-:Y:S01]  /*0100*/  IMAD.MOV.U32 R28, RZ, RZ, 0x4 ;  /* 0x00000004ff1c7424 */ /* 0x000fe200078e00ff */
[----:B------:R-:W-:Y:S01]  /*0110*/  LOP3.LUT R24, R25, 0x7, RZ, 0xc0, !PT ;  /* 0x0000000719187812 */ /* 0x000fe200078ec0ff */
[----:B------:R-:W-:Y:S02]  /*0120*/  IMAD.MOV.U32 R29, RZ, RZ, 0x0 ;  /* 0x00000000ff1d7424 */ /* 0x000fe400078e00ff */
[----:B------:R-:W-:Y:S02]  /*0130*/  IMAD.MOV.U32 R27, RZ, RZ, RZ ;  /* 0x000000ffff1b7224 */ /* 0x000fe400078e00ff */
[----:B0-----:R-:W-:Y:S02]  /*0140*/  IMAD.WIDE R28, R3, 0x4, R28 ;  /* 0x00000004031c7825 */ /* 0x001fe400078e021c */
[----:B------:R-:W-:Y:S05]  /*0150*/  BRA.U !UP0, `(.L_x_2) ;  /* 0x00000005085c7547 */ /* 0x000fea000b800000 */
[----:B------:R-:W-:Y:S01]  /*0160*/  BSSY.RECONVERGENT B6, `(.L_x_2) ;  /* 0x0000056000067945 */ /* 0x000fe20003800200 */
[----:B------:R-:W-:Y:S01]  /*0170*/  LOP3.LUT R27, R25, 0xfffffff8, RZ, 0xc0, !PT ;  /* 0xfffffff8191b7812 */ /* 0x000fe200078ec0ff */
[----:B------:R-:W-:-:S07]  /*0180*/  IMAD.MOV.U32 R26, RZ, RZ, RZ ;  /* 0x000000ffff1a7224 */ /* 0x000fce00078e00ff */
.L_x_11:
[----:B------:R-:W-:Y:S01]  /*0190*/  MOV R2, 0x0 ;  /* 0x0000000000027802 */ /* 0x000fe20000000f00 */
[----:B0-----:R-:W-:Y:S02]  /*01a0*/  IMAD.MOV.U32 R4, RZ, RZ, R28 ;  /* 0x000000ffff047224 */ /* 0x001fe400078e001c */
[----:B------:R-:W-:Y:S01]  /*01b0*/  IMAD.MOV.U32 R5, RZ, RZ, R29 ;  /* 0x000000ffff057224 */ /* 0x000fe200078e001d */
[----:B------:R0:W2:Y:S06]  /*01c0*/  LDC.64 R6, c[0x4][R2] ;  /* 0x0100000002067b82 */ /* 0x0000ac0000000a00 */
[----:B------:R-:W-:-:S07]  /*01d0*/  LEPC R20, `(.L_x_3) ;  /* 0x000000001014794e */ /* 0x000fce0000000000 */
[----:B012---:R-:W-:Y:S05]  /*01e0*/  CALL.ABS.NOINC R6 ;  /* 0x0000000006007343 */ /* 0x007fea0003c00000 */
.L_x_3:
[----:B------:R-:W-:Y:S01]  /*01f0*/  R2UR UR4, R22 ;  /* 0x00000000160472ca */ /* 0x000fe200000e0000 */
[----:B------:R-:W-:Y:S01]  /*0200*/  IMAD.WIDE.U32 R16, R26, 0x8, R18 ;  /* 0x000000081a107825 */ /* 0x000fe200078e0012 */
[----:B------:R-:W-:Y:S01]  /*0210*/  R2UR UR5, R23 ;  /* 0x00000000170572ca */ /* 0x000fe200000e0000 */
[----:B------:R0:W1:Y:S02]  /*0220*/  LDC.64 R6, c[0x4][R2] ;  /* 0x0100000002067b82 */ /* 0x0000640000000a00 */
[----:B------:R-:W-:Y:S02]  /*0230*/  IMAD.MOV.U32 R8, RZ, RZ, R4 ;  /* 0x000000ffff087224 */ /* 0x000fe400078e0004 */
[----:B------:R-:W-:Y:S02]  /*0240*/  IMAD.MOV.U32 R9, RZ, RZ, R5 ;  /* 0x000000ffff097224 */ /* 0x000fe400078e0005 */
[----:B------:R-:W-:Y:S02]  /*0250*/  IMAD.MOV.U32 R4, RZ, RZ, R28 ;  /* 0x000000ffff047224 */ /* 0x000fe400078e001c */
[----:B------:R-:W-:-:S04]  /*0260*/  IMAD.MOV.U32 R5, RZ, RZ, R29 ;  /* 0x000000ffff057224 */ /* 0x000fc800078e001d */
[----:B------:R0:W-:Y:S03]  /*0270*/  ST.E.64 desc[UR4][R16.64], R8 ;  /* 0x0000000810007985 */ /* 0x0001e6000c101b04 */
[----:B------:R-:W-:-:S07]  /*0280*/  LEPC R20, `(.L_x_4) ;  /* 0x000000001014794e */ /* 0x000fce0000000000 */
[----:B01----:R-:W-:Y:S05]  /*0290*/  CALL.ABS.NOINC R6 ;  /* 0x0000000006007343 */ /* 0x003fea0003c00000 */
.L_x_4:
[----:B------:R-:W-:Y:S01]  /*02a0*/  R2UR UR4, R22 ;  /* 0x00000000160472ca */ /* 0x000fe200000e0000 */
[----:B------:R-:W-:Y:S01]  /*02b0*/  IMAD.MOV.U32 R8, RZ, RZ, R4 ;  /* 0x000000ffff087224 */ /* 0x000fe200078e0004 */
[----:B------:R-:W-:Y:S01]  /*02c0*/  R2UR UR5, R23 ;  /* 0x00000000170572ca */ /* 0x000fe200000e0000 */
[----:B------:R-:W-:Y:S01]  /*02d0*/  IMAD.MOV.U32 R9, RZ, RZ, R5 ;  /* 0x000000ffff097224 */ /* 0x000fe200078e0005 */
[----:B------:R0:W1:Y:S01]  /*02e0*/  LDC.64 R6, c[0x4][R2] ;  /* 0x0100000002067b82 */ /* 0x0000620000000a00 */
[----:B------:R-:W-:Y:S02]  /*02f0*/  IMAD.MOV.U32 R4, RZ, RZ, R28 ;  /* 0x000000ffff047224 */ /* 0x000fe400078e001c */
[----:B------:R-:W-:-:S08]  /*0300*/  IMAD.MOV.U32 R5, RZ, RZ, R29 ;  /* 0x000000ffff057224 */ /* 0x000fd000078e001d */
[----:B------:R0:W-:Y:S02]  /*0310*/  ST.E.64 desc[UR4][R16.64+0x8], R8 ;  /* 0x0000080810007985 */ /* 0x0001e4000c101b04 */
[----:B------:R-:W-:-:S07]  /*0320*/  LEPC R20, `(.L_x_5) ;  /* 0x000000001014794e */ /* 0x000fce0000000000 */
[----:B01----:R-:W-:Y:S05]  /*0330*/  CALL.ABS.NOINC R6 ;  /* 0x0000000006007343 */ /* 0x003fea0003c00000 */
.L_x_5:
        /* <DEDUP_REMOVED lines=10> */
.L_x_6:
        /* <DEDUP_REMOVED lines=10> */
.L_x_7:
        /* <DEDUP_REMOVED lines=10> */
.L_x_8:
        /* <DEDUP_REMOVED lines=10> */
.L_x_9:
[----:B------:R-:W-:Y:S01]  /*05c0*/  R2UR UR4, R22 ;  /* 0x00000000160472ca */ /* 0x000fe200000e0000 */
[----:B------:R-:W-:Y:S01]  /*05d0*/  IMAD.MOV.U32 R6, RZ, RZ, R4 ;  /* 0x000000ffff067224 */ /* 0x000fe200078e0004 */
[----:B------:R-:W-:Y:S01]  /*05e0*/  R2UR UR5, R23 ;  /* 0x00000000170572ca */ /* 0x000fe200000e0000 */
[----:B------:R-:W-:Y:S01]  /*05f0*/  IMAD.MOV.U32 R7, RZ, RZ, R5 ;  /* 0x000000ffff077224 */ /* 0x000fe200078e0005 */
[----:B------:R-:W0:Y:S01]  /*0600*/  LDC.64 R2, c[0x4][R2] ;  /* 0x0100000002027b82 */ /* 0x000e220000000a00 */
[----:B------:R-:W-:Y:S02]  /*0610*/  IMAD.MOV.U32 R4, RZ, RZ, R28 ;  /* 0x000000ffff047224 */ /* 0x000fe400078e001c */
[----:B------:R-:W-:-:S08]  /*0620*/  IMAD.MOV.U32 R5, RZ, RZ, R29 ;  /* 0x000000ffff057224 */ /* 0x000fd000078e001d */
[----:B------:R1:W-:Y:S02]  /*0630*/  ST.E.64 desc[UR4][R16.64+0x30], R6 ;  /* 0x0000300610007985 */ /* 0x0003e4000c101b04 */
[----:B------:R-:W-:-:S07]  /*0640*/  LEPC R20, `(.L_x_10) ;  /* 0x000000001014794e */ /* 0x000fce0000000000 */
[----:B01----:R-:W-:Y:S05]  /*0650*/  CALL.ABS.NOINC R2 ;  /* 0x0000000002007343 */ /* 0x003fea0003c00000 */
.L_x_10:
[----:B------:R-:W-:Y:S01]  /*0660*/  VIADD R26, R26, 0x8 ;  /* 0x000000081a1a7836 */ /* 0x000fe20000000000 */
[----:B------:R-:W-:Y:S02]  /*0670*/  R2UR UR4, R22 ;  /* 0x00000000160472ca */ /* 0x000fe400000e0000 */
[----:B------:R-:W-:Y:S02]  /*0680*/  R2UR UR5, R23 ;  /* 0x00000000170572ca */ /* 0x000fe400000e0000 */
[----:B------:R-:W-:-:S11]  /*0690*/  ISETP.NE.AND P0, PT, R26, R27, PT ;  /* 0x0000001b1a00720c */ /* 0x000fd60003f05270 */
[----:B------:R0:W-:Y:S02]  /*06a0*/  ST.E.64 desc[UR4][R16.64+0x38], R4 ;  /* 0x0000380410007985 */ /* 0x0001e4000c101b04 */
[----:B------:R-:W-:Y:S05]  /*06b0*/  @P0 BRA `(.L_x_11) ;  /* 0xfffffff800b40947 */ /* 0x000fea000383ffff */
[----:B------:R-:W-:Y:S05]  /*06c0*/  BSYNC.RECONVERGENT B6 ;  /* 0x0000000000067941 */ /* 0x000fea0003800200 */
.L_x_2:
[----:B------:R-:W-:-:S13]  /*06d0*/  ISETP.NE.AND P0, PT, R24, RZ, PT ;  /* 0x000000ff1800720c */ /* 0x000fda0003f05270 */
[----:B------:R-:W-:Y:S05]  /*06e0*/  @!P0 BRA `(.L_x_1) ;  /* 0x0000000400488947 */ /* 0x000fea0003800000 */
[----:B------:R-:W-:-:S13]  /*06f0*/  ISETP.GE.U32.AND P0, PT, R24, 0x4, PT ;  /* 0x000000041800780c */ /* 0x000fda0003f06070 */
[----:B------:R-:W-:Y:S05]  /*0700*/  @!P0 BRA `(.L_x_12) ;  /* 0x0000000000a48947 */ /* 0x000fea0003800000 */
[----:B------:R-:W-:Y:S01]  /*0710*/  MOV R2, 0x0 ;  /* 0x0000000000027802 */ /* 0x000fe20000000f00 */
[----:B0-----:R-:W-:Y:S02]  /*0720*/  IMAD.MOV.U32 R4, RZ, RZ, R28 ;  /* 0x000000ffff047224 */ /* 0x001fe400078e001c */
[----:B------:R-:W-:Y:S01]  /*0730*/  IMAD.MOV.U32 R5, RZ, RZ, R29 ;  /* 0x000000ffff057224 */ /* 0x000fe200078e001d */
[----:B------:R0:W2:Y:S06]  /*0740*/  LDC.64 R6, c[0x4][R2] ;  /* 0x0100000002067b82 */ /* 0x0000ac0000000a00 */
[----:B------:R-:W-:-:S07]  /*0750*/  LEPC R20, `(.L_x_13) ;  /* 0x000000001014794e */ /* 0x000fce0000000000 */
[----:B012---:R-:W-:Y:S05]  /*0760*/  CALL.ABS.NOINC R6 ;  /* 0x0000000006007343 */ /* 0x007fea0003c00000 */
.L_x_13:
        /* <DEDUP_REMOVED lines=11> */
.L_x_14:
        /* <DEDUP_REMOVED lines=10> */
.L_x_15:
        /* <DEDUP_REMOVED lines=10> */
.L_x_16:
[----:B------:R-:W-:Y:S01]  /*0960*/  R2UR UR4, R22 ;  /* 0x00000000160472ca */ /* 0x000fe200000e0000 */
[----:B------:R-:W-:Y:S01]  /*0970*/  VIADD R27, R27, 0x4 ;  /* 0x000000041b1b7836 */ /* 0x000fe20000000000 */
[----:B------:R-:W-:-:S13]  /*0980*/  R2UR UR5, R23 ;  /* 0x00000000170572ca */ /* 0x000fda00000e0000 */
[----:B------:R2:W-:Y:S02]  /*0990*/  ST.E.64 desc[UR4][R16.64+0x18], R4 ;  /* 0x0000180410007985 */ /* 0x0005e4000c101b04 */
.L_x_12:
[----:B------:R-:W-:-:S13]  /*09a0*/  LOP3.LUT P0, R25, R25, 0x3, RZ, 0xc0, !PT ;  /* 0x0000000319197812 */ /* 0x000fda000780c0ff */
[----:B------:R-:W-:Y:S05]  /*09b0*/  @!P0 BRA `(.L_x_1) ;  /* 0x0000000000948947 */ /* 0x000fea0003800000 */
[----:B------:R-:W-:-:S13]  /*09c0*/  ISETP.NE.AND P0, PT, R25, 0x1, PT ;  /* 0x000000011900780c */ /* 0x000fda0003f05270 */
[----:B------:R-:W-:Y:S05]  /*09d0*/  @!P0 BRA `(.L_x_17) ;  /* 0x0000000000548947 */ /* 0x000fea0003800000 */
[----:B------:R-:W-:Y:S01]  /*09e0*/  MOV R2, 0x0 ;  /* 0x0000000000027802 */ /* 0x000fe20000000f00 */
[----:B0-2---:R-:W-:Y:S02]  /*09f0*/  IMAD.MOV.U32 R4, RZ, RZ, R28 ;  /* 0x000000ffff047224 */ /* 0x005fe400078e001c */
[----:B------:R-:W-:Y:S01]  /*0a00*/  IMAD.MOV.U32 R5, RZ, RZ, R29 ;  /* 0x000000ffff057224 */ /* 0x000fe200078e001d */
[----:B------:R0:W2:Y:S06]  /*0a10*/  LDC.64 R6, c[0x4][R2] ;  /* 0x0100000002067b82 */ /* 0x0000ac0000000a00 */
[----:B------:R-:W-:-:S07]  /*0a20*/  LEPC R20, `(.L_x_18) ;  /* 0x000000001014794e */ /* 0x000fce0000000000 */
[----:B012---:R-:W-:Y:S05]  /*0a30*/  CALL.ABS.NOINC R6 ;  /* 0x0000000006007343 */ /* 0x007fea0003c00000 */
.L_x_18:
[----:B------:R-:W-:Y:S01]  /*0a40*/  R2UR UR4, R22 ;  /* 0x00000000160472ca */ /* 0x000fe200000e0000 */
[----:B------:R-:W-:Y:S01]  /*0a50*/  IMAD.WIDE.U32 R16, R27, 0x8, R18 ;  /* 0x000000081b107825 */ /* 0x000fe200078e0012 */
[----:B------:R-:W-:Y:S01]  /*0a60*/  R2UR UR5, R23 ;  /* 0x00000000170572ca */ /* 0x000fe200000e0000 */
[----:B------:R-:W0:Y:S02]  /*0a70*/  LDC.64 R2, c[0x4][R2] ;  /* 0x0100000002027b82 */ /* 0x000e240000000a00 */
[----:B------:R-:W-:Y:S02]  /*0a80*/  IMAD.MOV.U32 R6, RZ, RZ, R4 ;  /* 0x000000ffff067224 */ /* 0x000fe400078e0004 */
[----:B------:R-:W-:Y:S02]  /*0a90*/  IMAD.MOV.U32 R7, RZ, RZ, R5 ;  /* 0x000000ffff077224 */ /* 0x000fe400078e0005 */
[----:B------:R-:W-:Y:S02]  /*0aa0*/  IMAD.MOV.U32 R4, RZ, RZ, R28 ;  /* 0x000000ffff047224 */ /* 0x000fe400078e001c */
[----:B------:R-:W-:-:S04]  /*0ab0*/  IMAD.MOV.U32 R5, RZ, RZ, R29 ;  /* 0x000000ffff057224 */ /* 0x000fc800078e001d */
[----:B------:R1:W-:Y:S03]  /*0ac0*/  ST.E.64 desc[UR4][R16.64], R6 ;  /* 0x0000000610007985 */ /* 0x0003e6000c101b04 */
[----:B------:R-:W-:-:S07]  /*0ad0*/  LEPC R20, `(.L_x_19) ;  /* 0x000000001014794e */ /* 0x000fce0000000000 */
[----:B01----:R-:W-:Y:S05]  /*0ae0*/  CALL.ABS.NOINC R2 ;  /* 0x0000000002007343 */ /* 0x003fea0003c00000 */
.L_x_19:
[----:B------:R-:W-:Y:S01]  /*0af0*/  R2UR UR4, R22 ;  /* 0x00000000160472ca */ /* 0x000fe200000e0000 */
[----:B------:R-:W-:Y:S01]  /*0b00*/  VIADD R27, R27, 0x2 ;  /* 0x000000021b1b7836 */ /* 0x000fe20000000000 */
[----:B------:R-:W-:-:S13]  /*0b10*/  R2UR UR5, R23 ;  /* 0x00000000170572ca */ /* 0x000fda00000e0000 */
[----:B------:R3:W-:Y:S02]  /*0b20*/  ST.E.64 desc[UR4][R16.64+0x8], R4 ;  /* 0x0000080410007985 */ /* 0x0007e4000c101b04 */
.L_x_17:
[----:B------:R-:W4:Y:S02]  /*0b30*/  LDCU UR4, c[0x0][0x398] ;  /* 0x00007300ff0477ac */ /* 0x000f240008000800 */
[----:B----4-:R-:W-:-:S04]  /*0b40*/  ULOP3.LUT UR4, UR4, 0x1, URZ, 0xc0, !UPT ;  /* 0x0000000104047892 */ /* 0x010fc8000f8ec0ff */
[----:B------:R-:W-:-:S09]  /*0b50*/  UISETP.NE.U32.AND UP0, UPT, UR4, 0x1, UPT ;  /* 0x000000010400788c */ /* 0x000fd2000bf05070 */
[----:B------:R-:W-:Y:S05]  /*0b60*/  BRA.U !UP0, `(.L_x_1) ;  /* 0x0000000108287547 */ /* 0x000fea000b800000 */
[----:B------:R-:W-:Y:S01]  /*0b70*/  MOV R0, 0x0 ;  /* 0x0000000000007802 */ /* 0x000fe20000000f00 */
[----:B0-23--:R-:W-:Y:S02]  /*0b80*/  IMAD.MOV.U32 R4, RZ, RZ, R28 ;  /* 0x000000ffff047224 */ /* 0x00dfe400078e001c */
[----:B------:R-:W-:Y:S01]  /*0b90*/  IMAD.MOV.U32 R5, RZ, RZ, R29 ;  /* 0x000000ffff057224 */ /* 0x000fe200078e001d */
[----:B------:R0:W2:Y:S06]  /*0ba0*/  LDC.64 R2, c[0x4][R0] ;  /* 0x0100000000027b82 */ /* 0x0000ac0000000a00 */
[----:B------:R-:W-:-:S07]  /*0bb0*/  LEPC R20, `(.L_x_20) ;  /* 0x000000001014794e */ /* 0x000fce0000000000 */
[----:B012---:R-:W-:Y:S05]  /*0bc0*/  CALL.ABS.NOINC R2 ;  /* 0x0000000002007343 */ /* 0x007fea0003c00000 */
.L_x_20:
[----:B------:R-:W-:Y:S01]  /*0bd0*/  R2UR UR4, R22 ;  /* 0x00000000160472ca */ /* 0x000fe200000e0000 */
[----:B------:R-:W-:Y:S01]  /*0be0*/  IMAD.WIDE.U32 R2, R27, 0x8, R18 ;  /* 0x000000081b027825 */ /* 0x000fe200078e0012 */
[----:B------:R-:W-:-:S13]  /*0bf0*/  R2UR UR5, R23 ;  /* 0x00000000170572ca */ /* 0x000fda00000e0000 */
[----:B------:R4:W-:Y:S02]  /*0c00*/  ST.E.64 desc[UR4][R2.64], R4 ;  /* 0x0000000402007985 */ /* 0x0009e4000c101b04 */
.L_x_1:
[----:B------:R-:W5:Y:S01]  /*0c10*/  LDC R6, c[0x0][0x380] ;  /* 0x0000e000ff067b82 */ /* 0x000f620000000800 */
[----:B------:R-:W0:Y:S02]  /*0c20*/  LDCU UR4, c[0x0][0x398] ;  /* 0x00007300ff0477ac */ /* 0x000e240008000800 */
[----:B0-----:R-:W-:-:S05]  /*0c30*/  IMAD.U32 R7, RZ, RZ, UR4 ;  /* 0x00000004ff077e24 */ /* 0x001fca000f8e00ff */
[----:B-----5:R-:W-:-:S04]  /*0c40*/  LOP3.LUT R0, R7, R6, RZ, 0xfc, !PT ;  /* 0x0000000607007212 */ /* 0x020fc800078efcff */
[----:B------:R-:W-:-:S13]  /*0c50*/  ISETP.GE.AND P0, PT, R0, RZ, PT ;  /* 0x000000ff0000720c */ /* 0x000fda0003f06270 */
[----:B------:R-:W-:Y:S05]  /*0c60*/  @!P0 BRA `(.L_x_21) ;  /* 0x0000001800ec8947 */ /* 0x000fea0003800000 */
[----:B------:R-:W-:Y:S01]  /*0c70*/  VIADD R6, R6, 0x1 ;  /* 0x0000000106067836 */ /* 0x000fe20000000000 */
[----:B------:R-:W-:Y:S01]  /*0c80*/  BSSY.RECONVERGENT B1, `(.L_x_21) ;  /* 0x00001b9000017945 */ /* 0x000fe20003800200 */
[----:B----4-:R-:W-:-:S03]  /*0c90*/  IMAD.MOV.U32 R3, RZ, RZ, RZ ;  /* 0x000000ffff037224 */ /* 0x010fc600078e00ff */
[C---:B------:R-:W-:Y:S02]  /*0ca0*/  LOP3.LUT R0, R6.reuse, 0xf, RZ, 0xc0, !PT ;  /* 0x0000000f06007812 */ /* 0x040fe400078ec0ff */
[C---:B------:R-:W-:Y:S02]  /*0cb0*/  LOP3.LUT R2, R6.reuse, 0x7, RZ, 0xc0, !PT ;  /* 0x0000000706027812 */ /* 0x040fe400078ec0ff */
[C---:B--23--:R-:W-:Y:S02]  /*0cc0*/  LOP3.LUT R4, R6.reuse, 0x3, RZ, 0xc0, !PT ;  /* 0x0000000306047812 */ /* 0x04cfe400078ec0ff */
[C---:B------:R-:W-:Y:S02]  /*0cd0*/  LOP3.LUT R5, R6.reuse, 0xfffffffc, RZ, 0xc0, !PT ;  /* 0xfffffffc06057812 */ /* 0x040fe400078ec0ff */
[----:B------:R-:W-:-:S07]  /*0ce0*/  LOP3.LUT R6, R6, 0xfffffff0, RZ, 0xc0, !PT ;  /* 0xfffffff006067812 */ /* 0x000fce00078ec0ff */
.L_x_38:
[C---:B------:R-:W-:Y:S01]  /*0cf0*/  ISETP.NE.AND P0, PT, R3.reuse, RZ, PT ;  /* 0x000000ff0300720c */ /* 0x040fe20003f05270 */
[----:B------:R-:W-:Y:S01]  /*0d00*/  BSSY.RECONVERGENT B0, `(.L_x_22) ;  /* 0x00001ab000007945 */ /* 0x000fe20003800200 */
[----:B------:R-:W-:-:S11]  /*0d10*/  IMAD.WIDE.U32 R8, R3, 0x8, R18 ;  /* 0x0000000803087825 */ /* 0x000fd600078e0012 */
[----:B01234-:R-:W-:Y:S05]  /*0d20*/  @P0 BRA `(.L_x_23) ;  /* 0x0000000800340947 */ /* 0x01ffea0003800000 */
[----:B------:R-:W0:Y:S01]  /*0d30*/  LDCU UR4, c[0x0][0x380] ;  /* 0x00007000ff0477ac */ /* 0x000e220008000800 */
[----:B------:R-:W-:Y:S01]  /*0d40*/  IMAD.MOV.U32 R7, RZ, RZ, RZ ;  /* 0x000000ffff077224 */ /* 0x000fe200078e00ff */
[----:B0-----:R-:W-:-:S09]  /*0d50*/  UISETP.GE.U32.AND UP0, UPT, UR4, 0xf, UPT ;  /* 0x0000000f0400788c */ /* 0x001fd2000bf06070 */
[----:B------:R-:W-:Y:S05]  /*0d60*/  BRA.U !UP0, `(.L_x_24) ;  /* 0x0000000108ec7547 */ /* 0x000fea000b800000 */
[----:B------:R-:W-:Y:S01]  /*0d70*/  BSSY.RECONVERGENT B2, `(.L_x_25) ;  /* 0x0000039000027945 */ /* 0x000fe20003800200 */
[----:B------:R-:W-:-:S07]  /*0d80*/  IMAD.MOV.U32 R7, RZ, RZ, RZ ;  /* 0x000000ffff077224 */ /* 0x000fce00078e00ff */
.L_x_26:
[----:B-1----:R-:W-:Y:S02]  /*0d90*/  R2UR UR4, R22 ;  /* 0x00000000160472ca */ /* 0x002fe400000e0000 */
[----:B------:R-:W-:-:S13]  /*0da0*/  R2UR UR5, R23 ;  /* 0x00000000170572ca */ /* 0x000fda00000e0000 */
[----:B------:R-:W2:Y:S01]  /*0db0*/  LD.E.64 R10, desc[UR4][R8.64] ;  /* 0x00000004080a7980 */ /* 0x000ea2000c101b00 */
[----:B------:R-:W-:Y:S02]  /*0dc0*/  R2UR UR6, R22 ;  /* 0x00000000160672ca */ /* 0x000fe400000e0000 */
[----:B------:R-:W-:Y:S01]  /*0dd0*/  R2UR UR7, R23 ;  /* 0x00000000170772ca */ /* 0x000fe200000e0000 */
[----:B--2---:R-:W-:-:S05]  /*0de0*/  IMAD.WIDE.U32 R10, R7, 0x4, R10 ;  /* 0x00000004070a7825 */ /* 0x004fca00078e000a */
[----:B------:R0:W-:Y:S07]  /*0df0*/  ST.E desc[UR4][R10.64], RZ ;  /* 0x000000ff0a007985 */ /* 0x0001ee000c101904 */
[----:B------:R-:W2:Y:S02]  /*0e00*/  LD.E.64 R12, desc[UR6][R8.64] ;  /* 0x00000006080c7980 */ /* 0x000ea4000c101b00 */
[----:B--2---:R-:W-:-:S05]  /*0e10*/  IMAD.WIDE.U32 R12, R7, 0x4, R12 ;  /* 0x00000004070c7825 */ /* 0x004fca00078e000c */
[----:B------:R1:W-:Y:S04]  /*0e20*/  ST.E desc[UR4][R12.64+0x4], RZ ;  /* 0x000004ff0c007985 */ /* 0x0003e8000c101904 */
[----:B------:R-:W2:Y:S02]  /*0e30*/  LD.E.64 R14, desc[UR6][R8.64] ;  /* 0x00000006080e7980 */ /* 0x000ea4000c101b00 */
[----:B--2---:R-:W-:-:S05]  /*0e40*/  IMAD.WIDE.U32 R14, R7, 0x4, R14 ;  /* 0x00000004070e7825 */ /* 0x004fca00078e000e */
[----:B------:R2:W-:Y:S04]  /*0e50*/  ST.E desc[UR4][R14.64+0x8], RZ ;  /* 0x000008ff0e007985 */ /* 0x0005e8000c101904 */
[----:B0-----:R-:W3:Y:S02]  /*0e60*/  LD.E.64 R10, desc[UR6][R8.64] ;  /* 0x00000006080a7980 */ /* 0x001ee4000c101b00 */
[----:B---3--:R-:W-:-:S05]  /*0e70*/  IMAD.WIDE.U32 R10, R7, 0x4, R10 ;  /* 0x00000004070a7825 */ /* 0x008fca00078e000a */
[----:B------:R0:W-:Y:S04]  /*0e80*/  ST.E desc[UR4][R10.64+0xc], RZ ;  /* 0x00000cff0a007985 */ /* 0x0001e8000c101904 */
[----:B-1----:R-:W3:Y:S02]  /*0e90*/  LD.E.64 R12, desc[UR6][R8.64] ;  /* 0x00000006080c7980 */ /* 0x002ee4000c101b00 */
[----:B---3--:R-:W-:-:S05]  /*0ea0*/  IMAD.WIDE.U32 R12, R7, 0x4, R12 ;  /* 0x00000004070c7825 */ /* 0x008fca00078e000c */
[----:B------:R1:W-:Y:S04]  /*0eb0*/  ST.E desc[UR4][R12.64+0x10], RZ ;  /* 0x000010ff0c007985 */ /* 0x0003e8000c101904 */
[----:B--2---:R-:W2:Y:S02]  /*0ec0*/  LD.E.64 R14, desc[UR6][R8.64] ;  /* 0x00000006080e7980 */ /* 0x004ea4000c101b00 */
        /* <DEDUP_REMOVED lines=29> */
[----:B0-----:R-:W2:Y:S02]  /*10a0*/  LD.E.64 R10, desc[UR6][R8.64] ;  /* 0x00000006080a7980 */ /* 0x001ea4000c101b00 */
[----:B--2---:R-:W-:-:S04]  /*10b0*/  IMAD.WIDE.U32 R10, R7, 0x4, R10 ;  /* 0x00000004070a7825 */ /* 0x004fc800078e000a */
[----:B------:R-:W-:Y:S01]  /*10c0*/  VIADD R7, R7, 0x10 ;  /* 0x0000001007077836 */ /* 0x000fe20000000000 */
[----:B------:R3:W-:Y:S04]  /*10d0*/  ST.E desc[UR4][R10.64+0x3c], RZ ;  /* 0x00003cff0a007985 */ /* 0x0007e8000c101904 */
[----:B------:R-:W-:-:S13]  /*10e0*/  ISETP.NE.AND P0, PT, R7, R6, PT ;  /* 0x000000060700720c */ /* 0x000fda0003f05270 */
[----:B---3--:R-:W-:Y:S05]  /*10f0*/  @P0 BRA `(.L_x_26) ;  /* 0xfffffffc00240947 */ /* 0x008fea000383ffff */
[----:B------:R-:W-:Y:S05]  /*1100*/  BSYNC.RECONVERGENT B2 ;  /* 0x0000000000027941 */ /* 0x000fea0003800200 */
.L_x_25:
[----:B------:R-:W-:-:S07]  /*1110*/  IMAD.MOV.U32 R7, RZ, RZ, R6 ;  /* 0x000000ffff077224 */ /* 0x000fce00078e0006 */
.L_x_24:
[----:B------:R-:W-:-:S13]  /*1120*/  ISETP.NE.AND P0, PT, R0, RZ, PT ;  /* 0x000000ff0000720c */ /* 0x000fda0003f05270 */
[----:B------:R-:W-:Y:S05]  /*1130*/  @!P0 BRA `(.L_x_27) ;  /* 0x00000014009c8947 */ /* 0x000fea0003800000 */
[----:B------:R-:W-:Y:S01]  /*1140*/  VIADD R10, R0, 0xffffffff ;  /* 0xffffffff000a7836 */ /* 0x000fe20000000000 */
[----:B------:R-:W-:-:S04]  /*1150*/  ISETP.NE.AND P1, PT, R2, RZ, PT ;  /* 0x000000ff0200720c */ /* 0x000fc80003f25270 */
[----:B------:R-:W-:-:S13]  /*1160*/  ISETP.GE.U32.AND P0, PT, R10, 0x7, PT ;  /* 0x000000070a00780c */ /* 0x000fda0003f06070 */
[----:B------:R-:W-:Y:S05]  /*1170*/  @!P0 BRA `(.L_x_28) ;  /* 0x0000000000748947 */ /* 0x000fea0003800000 */
        /* <DEDUP_REMOVED lines=26> */
[----:B---3--:R-:W-:-:S04]  /*1320*/  IMAD.WIDE.U32 R12, R7, 0x4, R12 ;  /* 0x00000004070c7825 */ /* 0x008fc800078e000c */
[----:B------:R-:W-:Y:S01]  /*1330*/  VIADD R7, R7, 0x8 ;  /* 0x0000000807077836 */ /* 0x000fe20000000000 */
[----:B------:R2:W-:Y:S06]  /*1340*/  ST.E desc[UR4][R12.64+0x1c], RZ ;  /* 0x00001cff0c007985 */ /* 0x0005ec000c101904 */
.L_x_28:
[----:B------:R-:W-:Y:S05]  /*1350*/  @!P1 BRA `(.L_x_27) ;  /* 0x0000001400149947 */ /* 0x000fea0003800000 */
[----:B--2---:R-:W-:Y:S01]  /*1360*/  VIADD R10, R2, 0xffffffff ;  /* 0xffffffff020a7836 */ /* 0x004fe20000000000 */
        /* <DEDUP_REMOVED lines=13> */
[----:B------:R-:W3:Y:S02]  /*1440*/  LD.E.64 R14, desc[UR6][R8.64] ;  /* 0x00000006080e7980 */ /* 0x000ee4000c101b00 */
[----:B---3--:R-:W-:-:S05]  /*1450*/  IMAD.WIDE.U32 R14, R7, 0x4, R14 ;  /* 0x00000004070e7825 */ /* 0x008fca00078e000e */
[----:B------:R2:W-:Y:S04]  /*1460*/  ST.E desc[UR4][R14.64+0x8], RZ ;  /* 0x000008ff0e007985 */ /* 0x0005e8000c101904 */
[----:B0-----:R-:W3:Y:S02]  /*1470*/  LD.E.64 R10, desc[UR6][R8.64] ;  /* 0x00000006080a7980 */ /* 0x001ee4000c101b00 */
[----:B---3--:R-:W-:-:S04]  /*1480*/  IMAD.WIDE.U32 R10, R7, 0x4, R10 ;  /* 0x00000004070a7825 */ /* 0x008fc800078e000a */
[----:B------:R-:W-:Y:S01]  /*1490*/  VIADD R7, R7, 0x4 ;  /* 0x0000000407077836 */ /* 0x000fe20000000000 */
[----:B------:R2:W-:Y:S06]  /*14a0*/  ST.E desc[UR4][R10.64+0xc], RZ ;  /* 0x00000cff0a007985 */ /* 0x0005ec000c101904 */
.L_x_29:
[----:B------:R-:W-:Y:S05]  /*14b0*/  @!P1 BRA `(.L_x_27) ;  /* 0x0000001000bc9947 */ /* 0x000fea0003800000 */
[----:B-1----:R-:W-:Y:S02]  /*14c0*/  R2UR UR4, R22 ;  /* 0x00000000160472ca */ /* 0x002fe400000e0000 */
[----:B------:R-:W-:-:S13]  /*14d0*/  R2UR UR5, R23 ;  /* 0x00000000170572ca */ /* 0x000fda00000e0000 */
[----:B--2---:R-:W2:Y:S01]  /*14e0*/  LD.E.64 R10, desc[UR4][R8.64] ;  /* 0x00000004080a7980 */ /* 0x004ea2000c101b00 */
[----:B------:R-:W-:Y:S01]  /*14f0*/  ISETP.NE.AND P0, PT, R4, 0x1, PT ;  /* 0x000000010400780c */ /* 0x000fe20003f05270 */
[----:B--2---:R-:W-:-:S05]  /*1500*/  IMAD.WIDE.U32 R10, R7, 0x4, R10 ;  /* 0x00000004070a7825 */ /* 0x004fca00078e000a */
[----:B------:R0:W-:Y:S07]  /*1510*/  ST.E desc[UR4][R10.64], RZ ;  /* 0x000000ff0a007985 */ /* 0x0001ee000c101904 */
[----:B------:R-:W-:Y:S05]  /*1520*/  @!P0 BRA `(.L_x_27) ;  /* 0x0000001000a08947 */ /* 0x000fea0003800000 */
[----:B------:R-:W-:Y:S02]  /*1530*/  R2UR UR4, R22 ;  /* 0x00000000160472ca */ /* 0x000fe400000e0000 */
[----:B------:R-:W-:-:S13]  /*1540*/  R2UR UR5, R23 ;  /* 0x00000000170572ca */ /* 0x000fda00000e0000 */
[----:B0-----:R-:W2:Y:S01]  /*1550*/  LD.E.64 R10, desc[UR4][R8.64] ;  /* 0x00000004080a7980 */ /* 0x001ea2000c101b00 */
[----:B------:R-:W-:Y:S01]  /*1560*/  ISETP.NE.AND P0, PT, R4, 0x2, PT ;  /* 0x000000020400780c */ /* 0x000fe20003f05270 */
[----:B--2---:R-:W-:-:S05]  /*1570*/  IMAD.WIDE.U32 R10, R7, 0x4, R10 ;  /* 0x00000004070a7825 */ /* 0x004fca00078e000a */
[----:B------:R3:W-:Y:S07]  /*1580*/  ST.E desc[UR4][R10.64+0x4], RZ ;  /* 0x000004ff0a007985 */ /* 0x0007ee000c101904 */
[----:B------:R-:W-:Y:S05]  /*1590*/  @!P0 BRA `(.L_x_27) ;  /* 0x0000001000848947 */ /* 0x000fea0003800000 */
[----:B------:R-:W-:Y:S02]  /*15a0*/  R2UR UR4, R22 ;  /* 0x00000000160472ca */ /* 0x000fe400000e0000 */
[----:B------:R-:W-:-:S13]  /*15b0*/  R2UR UR5, R23 ;  /* 0x00000000170572ca */ /* 0x000fda00000e0000 */
[----:B------:R-:W3:Y:S02]  /*15c0*/  LD.E.64 R8, desc[UR4][R8.64] ;  /* 0x0000000408087980 */ /* 0x000ee4000c101b00 */
[----:B---3--:R-:W-:-:S05]  /*15d0*/  IMAD.WIDE.U32 R10, R7, 0x4, R8 ;  /* 0x00000004070a7825 */ /* 0x008fca00078e0008 */
[----:B------:R4:W-:Y:S01]  /*15e0*/  ST.E desc[UR4][R10.64+0x8], RZ ;  /* 0x000008ff0a007985 */ /* 0x0009e2000c101904 */
[----:B------:R-:W-:Y:S05]  /*15f0*/  BRA `(.L_x_27) ;  /* 0x00000010006c7947 */ /* 0x000fea0003800000 */
.L_x_23:
[----:B------:R-:W0:Y:S01]  /*1600*/  LDCU UR4, c[0x0][0x380] ;  /* 0x00007000ff0477ac */ /* 0x000e220008000800 */
[----:B------:R-:W2:Y:S01]  /*1610*/  LDC.64 R12, c[0x0][0x388] ;  /* 0x0000e200ff0c7b82 */ /* 0x000ea20000000a00 */
[----:B------:R-:W-:Y:S02]  /*1620*/  IMAD.MOV.U32 R7, RZ, RZ, RZ ;  /* 0x000000ffff077224 */ /* 0x000fe400078e00ff */
[----:B------:R-:W-:-:S05]  /*1630*/  IMAD.WIDE R10, R3, 0x8, R18 ;  /* 0x00000008030a7825 */ /* 0x000fca00078e0212 */
[----:B------:R-:W3:Y:S01]  /*1640*/  LDC.64 R14, c[0x0][0x390] ;  /* 0x0000e400ff0e7b82 */ /* 0x000ee20000000a00 */
[----:B0-----:R-:W-:Y:S01]  /*1650*/  UISETP.GE.U32.AND UP0, UPT, UR4, 0x3, UPT ;  /* 0x000000030400788c */ /* 0x001fe2000bf06070 */
[----:B--2---:R-:W-:-:S04]  /*1660*/  IMAD.WIDE R12, R3, 0x4, R12 ;  /* 0x00000004030c7825 */ /* 0x004fc800078e020c */
[----:B---3--:R-:W-:-:S04]  /*1670*/  IMAD.WIDE R14, R3, 0x4, R14 ;  /* 0x00000004030e7825 */ /* 0x008fc800078e020e */
[----:B------:R-:W-:Y:S05]  /*1680*/  BRA.U !UP0, `(.L_x_30) ;  /* 0x0000000908807547 */ /* 0x000fea000b800000 */
[----:B------:R-:W-:Y:S01]  /*1690*/  BSSY.RECONVERGENT B2, `(.L_x_31) ;  /* 0x000009e000027945 */ /* 0x000fe20003800200 */
[----:B------:R-:W-:-:S07]  /*16a0*/  IMAD.MOV.U32 R7, RZ, RZ, RZ ;  /* 0x000000ffff077224 */ /* 0x000fce00078e00ff */
.L_x_35:
[----:B------:R-:W-:Y:S01]  /*16b0*/  ISETP.NE.AND P0, PT, R7, RZ, PT ;  /* 0x000000ff0700720c */ /* 0x000fe20003f05270 */
[----:B------:R-:W-:-:S12]  /*16c0*/  BSSY.RECONVERGENT B3, `(.L_x_32) ;  /* 0x0000028000037945 */ /* 0x000fd80003800200 */
[----:B------:R-:W-:Y:S05]  /*16d0*/  @P0 BRA `(.L_x_33) ;  /* 0x0000000000140947 */ /* 0x000fea0003800000 */
[----:B-1----:R-:W-:Y:S02]  /*16e0*/  R2UR UR4, R22 ;  /* 0x00000000160472ca */ /* 0x002fe400000e0000 */
[----:B------:R-:W-:-:S13]  /*16f0*/  R2UR UR5, R23 ;  /* 0x00000000170572ca */ /* 0x000fda00000e0000 */
[----:B------:R-:W2:Y:S04]  /*1700*/  LD.E.64 R16, desc[UR4][R8.64] ;  /* 0x0000000408107980 */ /* 0x000ea8000c101b00 */
[----:B--2---:R0:W-:Y:S01]  /*1710*/  ST.E desc[UR4][R16.64], RZ ;  /* 0x000000ff10007985 */ /* 0x0041e2000c101904 */
[----:B------:R-:W-:Y:S05]  /*1720*/  BRA `(.L_x_34) ;  /* 0x0000000000847947 */ /* 0x000fea0003800000 */
.L_x_33:
[----:B-1----:R-:W-:Y:S02]  /*1730*/  R2UR UR4, R22 ;  /* 0x00000000160472ca */ /* 0x002fe400000e0000 */
[----:B------:R-:W-:-:S13]  /*1740*/  R2UR UR5, R23 ;  /* 0x00000000170572ca */ /* 0x000fda00000e0000 */
[----:B------:R-:W2:Y:S02]  /*1750*/  LDG.E R20, desc[UR4][R12.64+-0x4] ;  /* 0xfffffc040c147981 */ /* 0x000ea4000c1e1900 */
[----:B--2---:R-:W-:-:S13]  /*1760*/  ISETP.GE.AND P0, PT, R7, R20, PT ;  /* 0x000000140700720c */ /* 0x004fda0003f06270 */
[----:B------:R-:W-:Y:S02]  /*1770*/  @P0 R2UR UR4, R22 ;  /* 0x00000000160402ca */ /* 0x000fe400000e0000 */
[----:B------:R-:W-:-:S13]  /*1780*/  @P0 R2UR UR5, R23 ;  /* 0x00000000170502ca */ /* 0x000fda00000e0000 */
[----:B------:R-:W2:Y:S01]  /*1790*/  @P0 LD.E.64 R16, desc[UR4][R10.64+-0x8] ;  /* 0xfffff8040a100980 */ /* 0x000ea2000c101b00 */
[C---:B------:R-:W-:Y:S01]  /*17a0*/  @P0 R2UR UR6, R22.reuse ;  /* 0x00000000160602ca */ /* 0x040fe200000e0000 */
[----:B------:R-:W-:Y:S01]  /*17b0*/  @P0 IMAD.IADD R25, R7, 0x1, -R20 ;  /* 0x0000000107190824 */ /* 0x000fe200078e0a14 */
[C---:B------:R-:W-:Y:S01]  /*17c0*/  @P0 R2UR UR7, R23.reuse ;  /* 0x00000000170702ca */ /* 0x040fe200000e0000 */
[----:B------:R-:W3:Y:S01]  /*17d0*/  @P0 LDG.E R26, desc[UR4][R14.64+-0x4] ;  /* 0xfffffc040e1a0981 */ /* 0x000ee2000c1e1900 */
[C---:B------:R-:W-:Y:S02]  /*17e0*/  @P0 R2UR UR8, R22.reuse ;  /* 0x00000000160802ca */ /* 0x040fe400000e0000 */
[C---:B------:R-:W-:Y:S02]  /*17f0*/  @P0 R2UR UR9, R23.reuse ;  /* 0x00000000170902ca */ /* 0x040fe400000e0000 */
[----:B------:R-:W-:Y:S02]  /*1800*/  @P0 R2UR UR10, R22 ;  /* 0x00000000160a02ca */ /* 0x000fe400000e0000 */
[----:B------:R-:W-:-:S13]  /*1810*/  @P0 R2UR UR11, R23 ;  /* 0x00000000170b02ca */ /* 0x000fda00000e0000 */
[----:B------:R-:W4:Y:S01]  /*1820*/  @P0 LD.E.64 R20, desc[UR10][R8.64] ;  /* 0x0000000a08140980 */ /* 0x000f22000c101b00 */
[----:B--2---:R-:W-:-:S04]  /*1830*/  @P0 IMAD.WIDE R24, R25, 0x4, R16 ;  /* 0x0000000419180825 */ /* 0x004fc800078e0210 */
[----:B------:R-:W-:Y:S02]  /*1840*/  @P0 IMAD.WIDE.U32 R16, R7, 0x4, R16 ;  /* 0x0000000407100825 */ /* 0x000fe400078e0010 */
[----:B------:R-:W3:Y:S04]  /*1850*/  @P0 LD.E R25, desc[UR6][R24.64] ;  /* 0x0000000618190980 */ /* 0x000ee8000c101900 */
[----:B------:R-:W3:Y:S01]  /*1860*/  @P0 LD.E R16, desc[UR8][R16.64] ;  /* 0x0000000810100980 */ /* 0x000ee2000c101900 */
[----:B------:R-:W-:Y:S02]  /*1870*/  @!P0 R2UR UR6, R22 ;  /* 0x00000000160682ca */ /* 0x000fe400000e0000 */
[----:B------:R-:W-:Y:S02]  /*1880*/  @!P0 R2UR UR7, R23 ;  /* 0x00000000170782ca */ /* 0x000fe400000e0000 */
[----:B---3--:R-:W-:Y:S01]  /*1890*/  @P0 VIADDMNMX R29, R25, R26, R16, !PT ;  /* 0x0000001a191d0246 */ /* 0x008fe20007800110 */
[----:B----4-:R-:W-:-:S05]  /*18a0*/  @P0 IMAD.WIDE.U32 R26, R7, 0x4, R20 ;  /* 0x00000004071a0825 */ /* 0x010fca00078e0014 */
[----:B------:R1:W-:Y:S05]  /*18b0*/  @P0 ST.E desc[UR4][R26.64], R29 ;  /* 0x0000001d1a000985 */ /* 0x0003ea000c101904 */
[----:B------:R-:W2:Y:S01]  /*18c0*/  @!P0 LD.E.64 R20, desc[UR6][R10.64+-0x8] ;  /* 0xfffff8060a148980 */ /* 0x000ea2000c101b00 */
[----:B------:R-:W-:Y:S02]  /*18d0*/  @!P0 R2UR UR4, R22 ;  /* 0x00000000160482ca */ /* 0x000fe400000e0000 */
[----:B------:R-:W-:Y:S01]  /*18e0*/  @!P0 R2UR UR5, R23 ;  /* 0x00000000170582ca */ /* 0x000fe200000e0000 */
[----:B------:R-:W3:Y:S01]  /*18f0*/  @!P0 LD.E.64 R16, desc[UR6][R8.64] ;  /* 0x0000000608108980 */ /* 0x000ee2000c101b00 */
[----:B--2---:R-:W-:-:S11]  /*1900*/  @!P0 IMAD.WIDE.U32 R20, R7, 0x4, R20 ;  /* 0x0000000407148825 */ /* 0x004fd600078e0014 */
[----:B------:R-:W2:Y:S01]  /*1910*/  @!P0 LD.E R21, desc[UR4][R20.64] ;  /* 0x0000000414158980 */ /* 0x000ea2000c101900 */
[----:B---3--:R-:W-:-:S05]  /*1920*/  @!P0 IMAD.WIDE.U32 R16, R7, 0x4, R16 ;  /* 0x0000000407108825 */ /* 0x008fca00078e0010 */
[----:B--2---:R1:W-:Y:S02]  /*1930*/  @!P0 ST.E desc[UR4][R16.64], R21 ;  /* 0x0000001510008985 */ /* 0x0043e4000c101904 */
.L_x_34:
[----:B------:R-:W-:Y:S05]  /*1940*/  BSYNC.RECONVERGENT B3 ;  /* 0x0000000000037941 */ /* 0x000fea0003800200 */
.L_x_32:
[----:B------:R-:W-:Y:S02]  /*1950*/  R2UR UR4, R22 ;  /* 0x00000000160472ca */ /* 0x000fe400000e0000 */
[----:B------:R-:W-:-:S13]  /*1960*/  R2UR UR5, R23 ;  /* 0x00000000170572ca */ /* 0x000fda00000e0000 */
[----:B01----:R-:W2:Y:S01]  /*1970*/  LDG.E R17, desc[UR4][R12.64+-0x4] ;  /* 0xfffffc040c117981 */ /* 0x003ea2000c1e1900 */
[----:B------:R-:W-:-:S05]  /*1980*/  VIADD R16, R7, 0x1 ;  /* 0x0000000107107836 */ /* 0x000fca0000000000 */
[----:B--2---:R-:W-:-:S13]  /*1990*/  ISETP.GT.AND P0, PT, R17, R16, PT ;  /* 0x000000101100720c */ /* 0x004fda0003f04270 */
[----:B------:R-:W-:Y:S02]  /*19a0*/  @!P0 R2UR UR4, R22 ;  /* 0x00000000160482ca */ /* 0x000fe400000e0000 */
[----:B------:R-:W-:-:S13]  /*19b0*/  @!P0 R2UR UR5, R23 ;  /* 0x00000000170582ca */ /* 0x000fda00000e0000 */
[----:B------:R-:W2:Y:S01]  /*19c0*/  @!P0 LD.E.64 R20, desc[UR4][R10.64+-0x8] ;  /* 0xfffff8040a148980 */ /* 0x000ea2000c101b00 */
[----:B------:R-:W-:Y:S02]  /*19d0*/  @!P0 SHF.R.S32.HI R16, RZ, 0x1f, R17 ;  /* 0x0000001fff108819 */ /* 0x000fe40000011411 */
[----:B------:R-:W-:Y:S01]  /*19e0*/  @!P0 IADD3 R17, P1, PT, -R17, R7, RZ ;  /* 0x0000000711118210 */ /* 0x000fe20007f3e1ff */
[----:B------:R-:W3:Y:S01]  /*19f0*/  @!P0 LDG.E R26, desc[UR4][R14.64+-0x4] ;  /* 0xfffffc040e1a8981 */ /* 0x000ee2000c1e1900 */
[C---:B------:R-:W-:Y:S02]  /*1a00*/  @!P0 R2UR UR8, R22.reuse ;  /* 0x00000000160882ca */ /* 0x040fe400000e0000 */
[C---:B------:R-:W-:Y:S02]  /*1a10*/  @!P0 R2UR UR9, R23.reuse ;  /* 0x00000000170982ca */ /* 0x040fe400000e0000 */
[----:B------:R-:W-:Y:S02]  /*1a20*/  @!P0 R2UR UR6, R22 ;  /* 0x00000000160682ca */ /* 0x000fe400000e0000 */
[----:B------:R-:W-:-:S02]  /*1a30*/  @!P0 R2UR UR7, R23 ;  /* 0x00000000170782ca */ /* 0x000fc400000e0000 */
[----:B------:R-:W-:Y:S02]  /*1a40*/  @!P0 LEA.HI.X.SX32 R24, R7, ~R16, 0x1, P1 ;  /* 0x8000001007188211 */ /* 0x000fe400008f0eff */
[----:B------:R-:W-:Y:S02]  /*1a50*/  @!P0 R2UR UR10, R22 ;  /* 0x00000000160a82ca */ /* 0x000fe400000e0000 */
[----:B------:R-:W-:Y:S02]  /*1a60*/  @!P0 R2UR UR11, R23 ;  /* 0x00000000170b82ca */ /* 0x000fe400000e0000 */
[----:B--2---:R-:W-:-:S04]  /*1a70*/  @!P0 LEA R16, P1, R17, R20, 0x2 ;  /* 0x0000001411108211 */ /* 0x004fc800078210ff */
[----:B------:R-:W-:Y:S01]  /*1a80*/  @!P0 LEA.HI.X R17, R17, R21, R24, 0x2, P1 ;  /* 0x0000001511118211 */ /* 0x000fe200008f1418 */
[----:B------:R-:W-:-:S06]  /*1a90*/  @!P0 IMAD.WIDE.U32 R20, R7, 0x4, R20 ;  /* 0x0000000407148825 */ /* 0x000fcc00078e0014 */
[----:B------:R-:W2:Y:S04]  /*1aa0*/  @!P0 LD.E.64 R24, desc[UR10][R8.64] ;  /* 0x0000000a08188980 */ /* 0x000ea8000c101b00 */
[----:B------:R-:W3:Y:S04]  /*1ab0*/  @!P0 LD.E R17, desc[UR6][R16.64+0x4] ;  /* 0x0000040610118980 */ /* 0x000ee8000c101900 */
[----:B------:R-:W3:Y:S01]  /*1ac0*/  @!P0 LD.E R20, desc[UR8][R20.64+0x4] ;  /* 0x0000040814148980 */ /* 0x000ee2000c101900 */
[----:B------:R-:W-:Y:S02]  /*1ad0*/  @P0 R2UR UR6, R22 ;  /* 0x00000000160602ca */ /* 0x000fe400000e0000 */
[----:B------:R-:W-:-:S02]  /*1ae0*/  @P0 R2UR UR7, R23 ;  /* 0x00000000170702ca */ /* 0x000fc400000e0000 */
[----:B---3--:R-:W-:Y:S01]  /*1af0*/  @!P0 VIADDMNMX R29, R17, R26, R20, !PT ;  /* 0x0000001a111d8246 */ /* 0x008fe20007800114 */
[----:B--2---:R-:W-:-:S05]  /*1b00*/  @!P0 IMAD.WIDE.U32 R26, R7, 0x4, R24 ;  /* 0x00000004071a8825 */ /* 0x004fca00078e0018 */
[----:B------:R0:W-:Y:S05]  /*1b10*/  @!P0 ST.E desc[UR4][R26.64+0x4], R29 ;  /* 0x0000041d1a008985 */ /* 0x0001ea000c101904 */
[----:B------:R-:W2:Y:S01]  /*1b20*/  @P0 LD.E.64 R24, desc[UR6][R10.64+-0x8] ;  /* 0xfffff8060a180980 */ /* 0x000ea2000c101b00 */
[C---:B------:R-:W-:Y:S02]  /*1b30*/  @P0 R2UR UR4, R22.reuse ;  /* 0x00000000160402ca */ /* 0x040fe400000e0000 */
[----:B------:R-:W-:Y:S01]  /*1b40*/  @P0 R2UR UR5, R23 ;  /* 0x00000000170502ca */ /* 0x000fe200000e0000 */
[----:B------:R-:W3:Y:S01]  /*1b50*/  @P0 LD.E.64 R16, desc[UR6][R8.64] ;  /* 0x0000000608100980 */ /* 0x000ee2000c101b00 */
[----:B------:R-:W-:Y:S01]  /*1b60*/  R2UR UR6, R22 ;  /* 0x00000000160672ca */ /* 0x000fe200000e0000 */
[----:B--2---:R-:W-:-:S10]  /*1b70*/  @P0 IMAD.WIDE.U32 R24, R7, 0x4, R24 ;  /* 0x0000000407180825 */ /* 0x004fd400078e0018 */
[----:B------:R-:W2:Y:S01]  /*1b80*/  @P0 LD.E R25, desc[UR4][R24.64+0x4] ;  /* 0x0000040418190980 */ /* 0x000ea2000c101900 */
[----:B------:R-:W-:Y:S01]  /*1b90*/  R2UR UR7, R23 ;  /* 0x00000000170772ca */ /* 0x000fe200000e0000 */
[----:B---3--:R-:W-:-:S05]  /*1ba0*/  @P0 IMAD.WIDE.U32 R16, R7, 0x4, R16 ;  /* 0x0000000407100825 */ /* 0x008fca00078e0010 */
[----:B--2---:R1:W-:Y:S07]  /*1bb0*/  @P0 ST.E desc[UR4][R16.64+0x4], R25 ;  /* 0x0000041910000985 */ /* 0x0043ee000c101904 */
[----:B0-----:R-:W2:Y:S01]  /*1bc0*/  LDG.E R27, desc[UR6][R12.64+-0x4] ;  /* 0xfffffc060c1b7981 */ /* 0x001ea2000c1e1900 */
[----:B------:R-:W-:-:S05]  /*1bd0*/  VIADD R20, R7, 0x2 ;  /* 0x0000000207147836 */ /* 0x000fca0000000000 */
[----:B--2---:R-:W-:-:S13]  /*1be0*/  ISETP.GT.AND P0, PT, R27, R20, PT ;  /* 0x000000141b00720c */ /* 0x004fda0003f04270 */
[----:B------:R-:W-:Y:S02]  /*1bf0*/  @!P0 R2UR UR4, R22 ;  /* 0x00000000160482ca */ /* 0x000fe400000e0000 */
[----:B------:R-:W-:-:S13]  /*1c00*/  @!P0 R2UR UR5, R23 ;  /* 0x00000000170582ca */ /* 0x000fda00000e0000 */
[----:B------:R-:W2:Y:S01]  /*1c10*/  @!P0 LD.E.64 R20, desc[UR4][R10.64+-0x8] ;  /* 0xfffff8040a148980 */ /* 0x000ea2000c101b00 */
[----:B------:R-:W-:Y:S02]  /*1c20*/  @!P0 SHF.R.S32.HI R26, RZ, 0x1f, R27 ;  /* 0x0000001fff1a8819 */ /* 0x000fe4000001141b */
[----:B------:R-:W-:Y:S02]  /*1c30*/  @!P0 IADD3 R27, P1, PT, -R27, R7, RZ ;  /* 0x000000071b1b8210 */ /* 0x000fe40007f3e1ff */
[C---:B------:R-:W-:Y:S02]  /*1c40*/  @!P0 R2UR UR8, R22.reuse ;  /* 0x00000000160882ca */ /* 0x040fe400000e0000 */
[C---:B------:R-:W-:Y:S02]  /*1c50*/  @!P0 R2UR UR9, R23.reuse ;  /* 0x00000000170982ca */ /* 0x040fe400000e0000 */
[----:B------:R-:W-:Y:S02]  /*1c60*/  @!P0 R2UR UR6, R22 ;  /* 0x00000000160682ca */ /* 0x000fe400000e0000 */
[----:B------:R-:W-:-:S02]  /*1c70*/  @!P0 R2UR UR7, R23 ;  /* 0x00000000170782ca */ /* 0x000fc400000e0000 */
[----:B------:R-:W-:Y:S02]  /*1c80*/  @!P0 LEA.HI.X.SX32 R26, R7, ~R26, 0x1, P1 ;  /* 0x8000001a071a8211 */ /* 0x000fe400008f0eff */
[----:B------:R-:W-:Y:S02]  /*1c90*/  @!P0 R2UR UR10, R22 ;  /* 0x00000000160a82ca */ /* 0x000fe400000e0000 */
[----:B------:R-:W-:-:S13]  /*1ca0*/  @!P0 R2UR UR11, R23 ;  /* 0x00000000170b82ca */ /* 0x000fda00000e0000 */
[----:B-1----:R-:W3:Y:S01]  /*1cb0*/  @!P0 LD.E.64 R24, desc[UR10][R8.64] ;  /* 0x0000000a08188980 */ /* 0x002ee2000c101b00 */
[----:B--2---:R-:W-:-:S04]  /*1cc0*/  @!P0 LEA R16, P1, R27, R20, 0x2 ;  /* 0x000000141b108211 */ /* 0x004fc800078210ff */
[----:B------:R-:W-:Y:S01]  /*1cd0*/  @!P0 LEA.HI.X R17, R27, R21, R26, 0x2, P1 ;  /* 0x000000151b118211 */ /* 0x000fe200008f141a */
[----:B------:R-:W-:Y:S01]  /*1ce0*/  @!P0 IMAD.WIDE.U32 R20, R7, 0x4, R20 ;  /* 0x0000000407148825 */ /* 0x000fe200078e0014 */
[----:B------:R-:W2:Y:S04]  /*1cf0*/  @!P0 LDG.E R26, desc[UR4][R14.64+-0x4] ;  /* 0xfffffc040e1a8981 */ /* 0x000ea8000c1e1900 */
[----:B------:R-:W2:Y:S04]  /*1d00*/  @!P0 LD.E R17, desc[UR6][R16.64+0x8] ;  /* 0x0000080610118980 */ /* 0x000ea8000c101900 */
[----:B------:R-:W2:Y:S01]  /*1d10*/  @!P0 LD.E R20, desc[UR8][R20.64+0x8] ;  /* 0x0000080814148980 */ /* 0x000ea2000c101900 */
[----:B------:R-:W-:-:S02]  /*1d20*/  @P0 R2UR UR6, R22 ;  /* 0x00000000160602ca */ /* 0x000fc400000e0000 */
[----:B------:R-:W-:Y:S02]  /*1d30*/  @P0 R2UR UR7, R23 ;  /* 0x00000000170702ca */ /* 0x000fe400000e0000 */
[----:B--2---:R-:W-:Y:S01]  /*1d40*/  @!P0 VIADDMNMX R29, R17, R26, R20, !PT ;  /* 0x0000001a111d8246 */ /* 0x004fe20007800114 */
[----:B---3--:R-:W-:-:S05]  /*1d50*/  @!P0 IMAD.WIDE.U32 R26, R7, 0x4, R24 ;  /* 0x00000004071a8825 */ /* 0x008fca00078e0018 */
        /* <DEDUP_REMOVED lines=39> */
[----:B------:R-:W-:Y:S02]  /*1fd0*/  @P0 R2UR UR4, R22 ;  /* 0x00000000160402ca */ /* 0x000fe400000e0000 */
[----:B------:R-:W-:Y:S01]  /*1fe0*/  @P0 R2UR UR5, R23 ;  /* 0x00000000170502ca */ /* 0x000fe200000e0000 */
[----:B------:R-:W3:Y:S01]  /*1ff0*/  @P0 LD.E.64 R16, desc[UR6][R8.64] ;  /* 0x0000000608100980 */ /* 0x000ee2000c101b00 */
[----:B--2---:R-:W-:-:S11]  /*2000*/  @P0 IMAD.WIDE.U32 R24, R7, 0x4, R24 ;  /* 0x0000000407180825 */ /* 0x004fd600078e0018 */
[----:B------:R-:W2:Y:S01]  /*2010*/  @P0 LD.E R25, desc[UR4][R24.64+0xc] ;  /* 0x00000c0418190980 */ /* 0x000ea2000c101900 */
[----:B---3--:R-:W-:-:S04]  /*2020*/  @P0 IMAD.WIDE.U32 R16, R7, 0x4, R16 ;  /* 0x0000000407100825 */ /* 0x008fc800078e0010 */
[----:B------:R-:W-:Y:S01]  /*2030*/  VIADD R7, R7, 0x4 ;  /* 0x0000000407077836 */ /* 0x000fe20000000000 */
[----:B--2---:R0:W-:Y:S04]  /*2040*/  @P0 ST.E desc[UR4][R16.64+0xc], R25 ;  /* 0x00000c1910000985 */ /* 0x0041e8000c101904 */
[----:B------:R-:W-:-:S13]  /*2050*/  ISETP.NE.AND P0, PT, R7, R5, PT ;  /* 0x000000050700720c */ /* 0x000fda0003f05270 */
[----:B0-----:R-:W-:Y:S05]  /*2060*/  @P0 BRA `(.L_x_35) ;  /* 0xfffffff400900947 */ /* 0x001fea000383ffff */
[----:B------:R-:W-:Y:S05]  /*2070*/  BSYNC.RECONVERGENT B2 ;  /* 0x0000000000027941 */ /* 0x000fea0003800200 */
.L_x_31:
[----:B------:R-:W-:-:S07]  /*2080*/  IMAD.MOV.U32 R7, RZ, RZ, R5 ;  /* 0x000000ffff077224 */ /* 0x000fce00078e0005 */
.L_x_30:
[----:B------:R-:W-:-:S13]  /*2090*/  ISETP.NE.AND P0, PT, R4, RZ, PT ;  /* 0x000000ff0400720c */ /* 0x000fda0003f05270 */
[----:B------:R-:W-:Y:S05]  /*20a0*/  @!P0 BRA `(.L_x_27) ;  /* 0x0000000400c08947 */ /* 0x000fea0003800000 */
[----:B------:R-:W-:-:S13]  /*20b0*/  ISETP.NE.AND P0, PT, R7, RZ, PT ;  /* 0x000000ff0700720c */ /* 0x000fda0003f05270 */
[----:B------:R-:W-:Y:S05]  /*20c0*/  @!P0 BRA `(.L_x_36) ;  /* 0x0000000000888947 */ /* 0x000fea0003800000 */
        /* <DEDUP_REMOVED lines=32> */
[----:B--2---:R0:W-:Y:S01]  /*22d0*/  @!P0 ST.E desc[UR4][R16.64], R21 ;  /* 0x0000001510008985 */ /* 0x0041e2000c101904 */
[----:B------:R-:W-:Y:S05]  /*22e0*/  BRA `(.L_x_37) ;  /* 0x0000000000107947 */ /* 0x000fea0003800000 */
.L_x_36:
[----:B-1----:R-:W-:Y:S02]  /*22f0*/  R2UR UR4, R22 ;  /* 0x00000000160472ca */ /* 0x002fe400000e0000 */
[----:B------:R-:W-:-:S13]  /*2300*/  R2UR UR5, R23 ;  /* 0x00000000170572ca */ /* 0x000fda00000e0000 */
[----:B------:R-:W2:Y:S04]  /*2310*/  LD.E.64 R16, desc[UR4][R8.64] ;  /* 0x0000000408107980 */ /* 0x000ea8000c101b00 */
[----:B--2---:R1:W-:Y:S02]  /*2320*/  ST.E desc[UR4][R16.64], RZ ;  /* 0x000000ff10007985 */ /* 0x0043e4000c101904 */
.L_x_37:
[----:B------:R-:W-:-:S13]  /*2330*/  ISETP.NE.AND P0, PT, R4, 0x1, PT ;  /* 0x000000010400780c */ /* 0x000fda0003f05270 */
[----:B------:R-:W-:Y:S05]  /*2340*/  @!P0 BRA `(.L_x_27) ;  /* 0x0000000400188947 */ /* 0x000fea0003800000 */
[----:B------:R-:W-:Y:S02]  /*2350*/  R2UR UR4, R22 ;  /* 0x00000000160472ca */ /* 0x000fe400000e0000 */
[----:B------:R-:W-:-:S13]  /*2360*/  R2UR UR5, R23 ;  /* 0x00000000170572ca */ /* 0x000fda00000e0000 */
[----:B01----:R-:W2:Y:S01]  /*2370*/  LDG.E R16, desc[UR4][R12.64+-0x4] ;  /* 0xfffffc040c107981 */ /* 0x003ea2000c1e1900 */
[----:B------:R-:W-:-:S05]  /*2380*/  VIADD R17, R7, 0x1 ;  /* 0x0000000107117836 */ /* 0x000fca0000000000 */
        /* <DEDUP_REMOVED lines=30> */
[----:B------:R-:W-:-:S13]  /*2570*/  ISETP.NE.AND P0, PT, R4, 0x2, PT ;  /* 0x000000020400780c */ /* 0x000fda0003f05270 */
[----:B0-----:R-:W-:Y:S05]  /*2580*/  @!P0 BRA `(.L_x_27) ;  /* 0x0000000000888947 */ /* 0x001fea0003800000 */
[----:B------:R-:W-:Y:S02]  /*2590*/  R2UR UR4, R22 ;  /* 0x00000000160472ca */ /* 0x000fe400000e0000 */
[----:B------:R-:W-:-:S13]  /*25a0*/  R2UR UR5, R23 ;  /* 0x00000000170572ca */ /* 0x000fda00000e0000 */
[----:B------:R-:W2:Y:S01]  /*25b0*/  LDG.E R12, desc[UR4][R12.64+-0x4] ;  /* 0xfffffc040c0c7981 */ /* 0x000ea2000c1e1900 */
        /* <DEDUP_REMOVED lines=12> */
[----:B------:R-:W-:Y:S01]  /*2680*/  @P0 R2UR UR11, R23 ;  /* 0x00000000170b02ca */ /* 0x000fe200000e0000 */
[----:B--2---:R-:W-:-:S04]  /*2690*/  @P0 IMAD.WIDE R16, R17, 0x4, R20 ;  /* 0x0000000411100825 */ /* 0x004fc800078e0214 */
[----:B------:R-:W-:Y:S02]  /*26a0*/  @P0 IMAD.WIDE.U32 R12, R7, 0x4, R20 ;  /* 0x00000004070c0825 */ /* 0x000fe400078e0014 */
[----:B------:R-:W3:Y:S04]  /*26b0*/  @P0 LD.E R17, desc[UR6][R16.64] ;  /* 0x0000000610110980 */ /* 0x000ee8000c101900 */
[----:B------:R-:W3:Y:S04]  /*26c0*/  @P0 LD.E R12, desc[UR8][R12.64+0x8] ;  /* 0x000008080c0c0980 */ /* 0x000ee8000c101900 */
[----:B------:R-:W2:Y:S01]  /*26d0*/  @P0 LD.E.64 R20, desc[UR10][R8.64] ;  /* 0x0000000a08140980 */ /* 0x000ea2000c101b00 */
[----:B------:R-:W-:-:S02]  /*26e0*/  @!P0 R2UR UR6, R22 ;  /* 0x00000000160682ca */ /* 0x000fc400000e0000 */
[----:B------:R-:W-:Y:S02]  /*26f0*/  @!P0 R2UR UR7, R23 ;  /* 0x00000000170782ca */ /* 0x000fe400000e0000 */
[----:B---3--:R-:W-:Y:S01]  /*2700*/  @P0 VIADDMNMX R25, R17, R14, R12, !PT ;  /* 0x0000000e11190246 */ /* 0x008fe2000780010c */
[----:B--2---:R-:W-:-:S05]  /*2710*/  @P0 IMAD.WIDE.U32 R20, R7, 0x4, R20 ;  /* 0x0000000407140825 */ /* 0x004fca00078e0014 */
        /* <DEDUP_REMOVED lines=9> */
.L_x_27:
[----:B------:R-:W-:Y:S05]  /*27b0*/  BSYNC.RECONVERGENT B0 ;  /* 0x0000000000007941 */ /* 0x000fea0003800200 */
.L_x_22:
[----:B------:R-:W5:Y:S02]  /*27c0*/  LDCU UR4, c[0x0][0x398] ;  /* 0x00007300ff0477ac */ /* 0x000f640008000800 */
[----:B-----5:R-:W-:-:S05]  /*27d0*/  IMAD.U32 R7, RZ, RZ, UR4 ;  /* 0x00000004ff077e24 */ /* 0x020fca000f8e00ff */
[C---:B------:R-:W-:Y:S01]  /*27e0*/  ISETP.NE.AND P0, PT, R3.reuse, R7, PT ;  /* 0x000000070300720c */ /* 0x040fe20003f05270 */
[----:B------:R-:W-:-:S12]  /*27f0*/  VIADD R3, R3, 0x1 ;  /* 0x0000000103037836 */ /* 0x000fd80000000000 */
[----:B------:R-:W-:Y:S05]  /*2800*/  @P0 BRA `(.L_x_38) ;  /* 0xffffffe400380947 */ /* 0x000fea000383ffff */
[----:B------:R-:W-:Y:S05]  /*2810*/  BSYNC.RECONVERGENT B1 ;  /* 0x0000000000017941 */ /* 0x000fea0003800200 */
.L_x_21:
[----:B-1----:R-:W-:Y:S01]  /*2820*/  R2UR UR4, R22 ;  /* 0x00000000160472ca */ /* 0x002fe200000e0000 */
[----:B----4-:R-:W-:Y:S01]  /*2830*/  IMAD.WIDE R2, R7, 0x8, R18 ;  /* 0x0000000807027825 */ /* 0x010fe200078e0212 */
[----:B------:R-:W-:Y:S01]  /*2840*/  R2UR UR5, R23 ;  /* 0x00000000170572ca */ /* 0x000fe200000e0000 */
[----:B------:R-:W1:-:S12]  /*2850*/  LDC R7, c[0x0][0x380] ;  /* 0x0000e000ff077b82 */ /* 0x000e580000000800 */
[----:B------:R-:W1:Y:S01]  /*2860*/  LD.E.64 R2, desc[UR4][R2.64] ;  /* 0x0000000402027980 */ /* 0x000e62000c101b00 */
[----:B------:R-:W4:Y:S01]  /*2870*/  LDC.64 R8, c[0x0][0x3a0] ;  /* 0x0000e800ff087b82 */ /* 0x000f220000000a00 */
[----:B-1----:R-:W-:-:S06]  /*2880*/  IMAD.WIDE R6, R7, 0x4, R2 ;  /* 0x0000000407067825 */ /* 0x002fcc00078e0202 */
[----:B------:R-:W4:Y:S01]  /*2890*/  LD.E R6, desc[UR4][R6.64] ;  /* 0x0000000406067980 */ /* 0x000f22000c101900 */
[----:B------:R-:W-:Y:S01]  /*28a0*/  MOV R0, 0x8 ;  /* 0x0000000800007802 */ /* 0x000fe20000000f00 */
[----:B--23--:R-:W-:Y:S02]  /*28b0*/  IMAD.MOV.U32 R4, RZ, RZ, R18 ;  /* 0x000000ffff047224 */ /* 0x00cfe400078e0012 */
[----:B------:R-:W-:Y:S01]  /*28c0*/  IMAD.MOV.U32 R5, RZ, RZ, R19 ;  /* 0x000000ffff057224 */ /* 0x000fe200078e0013 */
[----:B0-----:R0:W1:Y:S02]  /*28d0*/  LDC.64 R10, c[0x4][R0] ;  /* 0x01000000000a7b82 */ /* 0x0010640000000a00 */
[----:B-1--4-:R0:W-:Y:S04]  /*28e0*/  STG.E desc[UR4][R8.64], R6 ;  /* 0x0000000608007986 */ /* 0x0121e8000c101904 */
[----:B------:R-:W-:-:S07]  /*28f0*/  LEPC R20, `(.L_x_39) ;  /* 0x000000001014794e */ /* 0x000fce0000000000 */
[----:B0-----:R-:W-:Y:S05]  /*2900*/  CALL.ABS.NOINC R10 ;  /* 0x000000000a007343 */ /* 0x001fea0003c00000 */
.L_x_39:
[----:B------:R-:W-:Y:S05]  /*2910*/  EXIT ;  /* 0x000000000000794d */ /* 0x000fea0003800000 */
.L_x_40:
[----:B------:R-:W-:-:S00]  /*2920*/  BRA `(.L_x_40) ;  /* 0xfffffffc00fc7947 */ /* 0x000fc0000383ffff */
[----:B------:R-:W-:-:S00]  /*2930*/  NOP ;  /* 0x0000000000007918 */ /* 0x000fc00000000000 */
        /* <DEDUP_REMOVED lines=12> */
.L_x_41:


//--------------------- .nv.shared.reserved.0     --------------------------
	.section	.nv.shared.reserved.0,"aw",@nobits
	.weak		__nv_reservedSMEM_offset_0_alias
	.size		__nv_reservedSMEM_offset_0_alias, 0, 64
	.other		__nv_reservedSMEM_offset_0_alias,@"STO_CUDA_RESERVED_SHARED STV_DEFAULT"
__nv_reservedSMEM_offset_0_alias:
	.zero		0
	.zero		64


//--------------------- .nv.constant0._Z8KnapsackiPiS_iS_ --------------------------
	.section	.nv.constant0._Z8KnapsackiPiS_iS_,"a",@progbits
	.sectionflags	@""
	.align	4
.nv.constant0._Z8KnapsackiPiS_iS_:
	.zero		936


//--------------------- SYMBOLS --------------------------

	.type		.nv.reservedSmem.offset0,@object
	.size		.nv.reservedSmem.offset0,0x4
	.type		malloc,@function
	.type		free,@function
